def gluon_tcgen05(
    a_ptr,
    b_ptr,
    c_ptr,
    M,
    N,
    K,
    stride_am,
    stride_bk,
    stride_cm,
    BLOCK_M: gl.constexpr,
    BLOCK_N: gl.constexpr,
    BLOCK_K: gl.constexpr,
    DTYPE: gl.constexpr,
    A_LAYOUT: gl.constexpr,
    B_LAYOUT: gl.constexpr,
    C_LAYOUT: gl.constexpr,
    B_SHAPE: gl.constexpr,
    TMEM_LAYOUT: gl.constexpr,
    TMEM_REG: gl.constexpr,
    TRANS_B: gl.constexpr,
    NUM_BUFFERS: gl.constexpr,
):
    a_desc = tma.make_tensor_descriptor(
        a_ptr, [M, K], [stride_am, 1], [BLOCK_M, BLOCK_K], A_LAYOUT
    )
    b_desc = tma.make_tensor_descriptor(
        b_ptr,
        [N, K] if TRANS_B else [K, N],
        [stride_bk, 1],
        B_SHAPE,
        B_LAYOUT,
    )
    c_desc = tma.make_tensor_descriptor(
        c_ptr, [M, N], [stride_cm, 1], [BLOCK_M, BLOCK_N], C_LAYOUT
    )

    a_bufs = gl.allocate_shared_memory(
        DTYPE, [NUM_BUFFERS, BLOCK_M, BLOCK_K], A_LAYOUT
    )
    b_bufs = gl.allocate_shared_memory(DTYPE, [NUM_BUFFERS] + B_SHAPE, B_LAYOUT)

    pid_m = gl.program_id(0)
    pid_n = gl.program_id(1)
    off_m = pid_m * BLOCK_M
    off_n = pid_n * BLOCK_N

    tma_bars = gl.allocate_shared_memory(
        gl.int64, [NUM_BUFFERS, 1], mbarrier.MBarrierLayout()
    )
    mma_bars = gl.allocate_shared_memory(
        gl.int64, [NUM_BUFFERS, 1], mbarrier.MBarrierLayout()
    )
    for i in gl.static_range(NUM_BUFFERS):
        mbarrier.init(tma_bars.index(i), count=1)
        mbarrier.init(mma_bars.index(i), count=1)

    acc_tmem = allocate_tensor_memory(gl.float32, [BLOCK_M, BLOCK_N], TMEM_LAYOUT)
    idx = 0
    phase = 0
    use_acc = False
    for k in range(0, K, BLOCK_K):
        a = a_bufs.index(idx)
        b = b_bufs.index(idx)
        tma_bar = tma_bars.index(idx)
        mma_bar = mma_bars.index(idx)
        mbarrier.expect(
            tma_bar, a_desc.block_type.nbytes + b_desc.block_type.nbytes
        )
        tma.async_copy_global_to_shared(a_desc, [off_m, k], tma_bar, a)
        tma.async_copy_global_to_shared(
            b_desc, [off_n, k] if TRANS_B else [k, off_n], tma_bar, b
        )
        mbarrier.wait(tma_bar, phase=phase)

        if TRANS_B:
            b = b.permute((1, 0))
        tcgen05_mma(a, b, acc_tmem, use_acc=use_acc)
        tcgen05_commit(mma_bar)
        mbarrier.wait(mma_bar, phase=phase)
        use_acc = True

        idx += 1
        if idx == NUM_BUFFERS:
            idx = 0
            phase ^= 1

    for i in gl.static_range(NUM_BUFFERS):
        mbarrier.invalidate(tma_bars.index(i))
        mbarrier.invalidate(mma_bars.index(i))

    acc = acc_tmem.load(TMEM_REG)
    c_smem = gl.allocate_shared_memory(DTYPE, [BLOCK_M, BLOCK_N], C_LAYOUT)
    c_smem.store(acc.to(DTYPE))
    fence_async_shared()
    tma.async_copy_shared_to_global(c_desc, [off_m, off_n], c_smem)
    tma.store_wait(pendings=0)

# config = {"BLOCK_K": 128, "BLOCK_M": 128, "BLOCK_N": 256, "arch": "sm_100", "dtype": "fp16", "num_buffers": 1, "num_warps": 4, "trans_b": 1}
# arch = sm_100


// ===== COMPILED SASS (sm_100a) =====

	.target	sm_100a

	.elftype	@"ET_EXEC"


//--------------------- .note.nv.tkinfo           --------------------------
	.section	.note.nv.tkinfo,"",@"SHT_NOTE"
	.sectionflags	@"SHF_NOTE_NV_TKINFO"
	.tkinfo
        /*0018*/ 	.word	0x00000081
        /*0030*/ 	.string	""
        /*0030*/ 	.string	"ptxas-blackwell"
        /*0030*/ 	.string	"Cuda compilation tools, release 12.9, V12.9.86"
        /*0030*/ 	.string	"Build cuda_12.9.r12.9/compiler.36037853_0"
        /*0030*/ 	.string	"-v  -suppress-debug-info  -lineinfo  -arch sm_100a "



//--------------------- .note.nv.cuver            --------------------------
	.section	.note.nv.cuver,"",@"SHT_NOTE"
	.sectionflags	@"SHF_NOTE_NV_CUVER"
        /*0018*/ 	.short	0x0001
        /*001a*/ 	.short	0x0064
        /*001c*/ 	.short	0x0001
        /*001e*/ 	.short	0x0000
        /*0020*/ 	.short	0x0001
        /*0022*/ 	.short	0x0000


//--------------------- .nv.info                  --------------------------
	.section	.nv.info,"",@"SHT_CUDA_INFO"
	.align	4


	//----- nvinfo : EIATTR_REGCOUNT
	.align		4
        /*0000*/ 	.byte	0x04, 0x2f
        /*0002*/ 	.short	(.L_4 - .L_3)
	.align		4
.L_3:
        /*0004*/ 	.word	index@(gluon_tcgen05)
        /*0008*/ 	.word	0x000000aa


	//----- nvinfo : EIATTR_FRAME_SIZE
	.align		4
.L_4:
        /*000c*/ 	.byte	0x04, 0x11
        /*000e*/ 	.short	(.L_6 - .L_5)
	.align		4
.L_5:
        /*0010*/ 	.word	index@($__internal_2_$__cuda_sm10x_tcgen05_guardrail_trap_unallocated_columns_being_dealloced)
        /*0014*/ 	.word	0x00000000


	//----- nvinfo : EIATTR_FRAME_SIZE
	.align		4
.L_6:
        /*0018*/ 	.byte	0x04, 0x11
        /*001a*/ 	.short	(.L_8 - .L_7)
	.align		4
.L_7:
        /*001c*/ 	.word	index@($__internal_1_$__cuda_sm10x_tcgen05_guardrail_trap_phase_invalid_during_alloc)
        /*0020*/ 	.word	0x00000000


	//----- nvinfo : EIATTR_FRAME_SIZE
	.align		4
.L_8:
        /*0024*/ 	.byte	0x04, 0x11
        /*0026*/ 	.short	(.L_10 - .L_9)
	.align		4
.L_9:
        /*0028*/ 	.word	index@($__internal_0_$__cuda_sm10x_tcgen05_guardrail_trap_col_being_dealloced_not_returned_by_alloc)
        /*002c*/ 	.word	0x00000000


	//----- nvinfo : EIATTR_FRAME_SIZE
	.align		4
.L_10:
        /*0030*/ 	.byte	0x04, 0x11
        /*0032*/ 	.short	(.L_12 - .L_11)
	.align		4
.L_11:
        /*0034*/ 	.word	index@(gluon_tcgen05)
        /*0038*/ 	.word	0x00000000


	//----- nvinfo : EIATTR_MIN_STACK_SIZE
	.align		4
.L_12:
        /*003c*/ 	.byte	0x04, 0x12
        /*003e*/ 	.short	(.L_14 - .L_13)
	.align		4
.L_13:
        /*0040*/ 	.word	index@(gluon_tcgen05)
        /*0044*/ 	.word	0x00000000
.L_14:


//--------------------- .nv.info.gluon_tcgen05    --------------------------
	.section	.nv.info.gluon_tcgen05,"",@"SHT_CUDA_INFO"
	.sectionflags	@""
	.align	4


	//----- nvinfo : EIATTR_CUDA_API_VERSION
	.align		4
        /*0000*/ 	.byte	0x04, 0x37
        /*0002*/ 	.short	(.L_16 - .L_15)
.L_15:
        /*0004*/ 	.word	0x00000081


	//----- nvinfo : EIATTR_KPARAM_INFO
	.align		4
.L_16:
        /*0008*/ 	.byte	0x04, 0x17
        /*000a*/ 	.short	(.L_18 - .L_17)
.L_17:
        /*000c*/ 	.word	0x00000000
        /*0010*/ 	.short	0x000a
        /*0012*/ 	.short	0x0048
        /*0014*/ 	.byte	0x00, 0xf4, 0x21, 0x00


	//----- nvinfo : EIATTR_KPARAM_INFO
	.align		4
.L_18:
        /*0018*/ 	.byte	0x04, 0x17
        /*001a*/ 	.short	(.L_20 - .L_19)
.L_19:
        /*001c*/ 	.word	0x00000000
        /*0020*/ 	.short	0x0009
        /*0022*/ 	.short	0x0040
        /*0024*/ 	.byte	0x00, 0xf4, 0x21, 0x00


	//----- nvinfo : EIATTR_KPARAM_INFO
	.align		4
.L_20:
        /*0028*/ 	.byte	0x04, 0x17
        /*002a*/ 	.short	(.L_22 - .L_21)
.L_21:
        /*002c*/ 	.word	0x00000000
        /*0030*/ 	.short	0x0008
        /*0032*/ 	.short	0x0038
        /*0034*/ 	.byte	0x00, 0xf0, 0x21, 0x00


	//----- nvinfo : EIATTR_KPARAM_INFO
	.align		4
.L_22:
        /*0038*/ 	.byte	0x04, 0x17
        /*003a*/ 	.short	(.L_24 - .L_23)
.L_23:
        /*003c*/ 	.word	0x00000000
        /*0040*/ 	.short	0x0007
        /*0042*/ 	.short	0x0030
        /*0044*/ 	.byte	0x00, 0xf0, 0x21, 0x00


	//----- nvinfo : EIATTR_KPARAM_INFO
	.align		4
.L_24:
        /*0048*/ 	.byte	0x04, 0x17
        /*004a*/ 	.short	(.L_26 - .L_25)
.L_25:
        /*004c*/ 	.word	0x00000000
        /*0050*/ 	.short	0x0006
        /*0052*/ 	.short	0x0028
        /*0054*/ 	.byte	0x00, 0xf0, 0x21, 0x00


	//----- nvinfo : EIATTR_KPARAM_INFO
	.align		4
.L_26:
        /*0058*/ 	.byte	0x04, 0x17
        /*005a*/ 	.short	(.L_28 - .L_27)
.L_27:
        /*005c*/ 	.word	0x00000000
        /*0060*/ 	.short	0x0005
        /*0062*/ 	.short	0x0020
        /*0064*/ 	.byte	0x00, 0xf0, 0x11, 0x00


	//----- nvinfo : EIATTR_KPARAM_INFO
	.align		4
.L_28:
        /*0068*/ 	.byte	0x04, 0x17
        /*006a*/ 	.short	(.L_30 - .L_29)
.L_29:
        /*006c*/ 	.word	0x00000000
        /*0070*/ 	.short	0x0004
        /*0072*/ 	.short	0x001c
        /*0074*/ 	.byte	0x00, 0xf0, 0x11, 0x00


	//----- nvinfo : EIATTR_KPARAM_INFO
	.align		4
.L_30:
        /*0078*/ 	.byte	0x04, 0x17
        /*007a*/ 	.short	(.L_32 - .L_31)
.L_31:
        /*007c*/ 	.word	0x00000000
        /*0080*/ 	.short	0x0003
        /*0082*/ 	.short	0x0018
        /*0084*/ 	.byte	0x00, 0xf0, 0x11, 0x00


	//----- nvinfo : EIATTR_KPARAM_INFO
	.align		4
.L_32:
        /*0088*/ 	.byte	0x04, 0x17
        /*008a*/ 	.short	(.L_34 - .L_33)
.L_33:
        /*008c*/ 	.word	0x00000000
        /*0090*/ 	.short	0x0002
        /*0092*/ 	.short	0x0010
        /*0094*/ 	.byte	0x00, 0xf4, 0x21, 0x00


	//----- nvinfo : EIATTR_KPARAM_INFO
	.align		4
.L_34:
        /*0098*/ 	.byte	0x04, 0x17
        /*009a*/ 	.short	(.L_36 - .L_35)
.L_35:
        /*009c*/ 	.word	0x00000000
        /*00a0*/ 	.short	0x0001
        /*00a2*/ 	.short	0x0008
        /*00a4*/ 	.byte	0x00, 0xf4, 0x21, 0x00


	//----- nvinfo : EIATTR_KPARAM_INFO
	.align		4
.L_36:
        /*00a8*/ 	.byte	0x04, 0x17
        /*00aa*/ 	.short	(.L_38 - .L_37)
.L_37:
        /*00ac*/ 	.word	0x00000000
        /*00b0*/ 	.short	0x0000
        /*00b2*/ 	.short	0x0000
        /*00b4*/ 	.byte	0x00, 0xf4, 0x21, 0x00


	//----- nvinfo : EIATTR_AT_ENTRY_FRAGMENTS
	.align		4
.L_38:
        /*00b8*/ 	.byte	0x04, 0x4f
        /*00ba*/ 	.short	(.L_40 - .L_39)


	//   ....[0]....
.L_39:
        /*00bc*/ 	.word	0x00000004


	//----- nvinfo : EIATTR_RESERVED_SMEM_USED
	.align		4
.L_40:
        /*00c0*/ 	.byte	0x01, 0x41
	.zero		2


	//----- nvinfo : EIATTR_SPARSE_MMA_MASK
	.align		4
        /*00c4*/ 	.byte	0x03, 0x50
        /*00c6*/ 	.short	0x0000


	//----- nvinfo : EIATTR_TCGEN05_1CTA_USED
	.align		4
        /*00c8*/ 	.byte	0x01, 0x51
	.zero		2


	//----- nvinfo : EIATTR_MAXREG_COUNT
	.align		4
        /*00cc*/ 	.byte	0x03, 0x1b
        /*00ce*/ 	.short	0x00ff


	//----- nvinfo : EIATTR_NUM_BARRIERS
	.align		4
        /*00d0*/ 	.byte	0x02, 0x4c
        /*00d2*/ 	.byte	0x01
	.zero		1


	//----- nvinfo : EIATTR_INT_WARP_WIDE_INSTR_OFFSETS
	.align		4
        /*00d4*/ 	.byte	0x04, 0x31
        /*00d6*/ 	.short	(.L_42 - .L_41)


	//   ....[0]....
.L_41:
        /*00d8*/ 	.word	0x00001760


	//   ....[1]....
        /*00dc*/ 	.word	0x00001780


	//   ....[2]....
        /*00e0*/ 	.word	0x00001800


	//   ....[3]....
        /*00e4*/ 	.word	0x00001910


	//   ....[4]....
        /*00e8*/ 	.word	0x00001920


	//   ....[5]....
        /*00ec*/ 	.word	0x000019b0


	//   ....[6]....
        /*00f0*/ 	.word	0x000019c0


	//   ....[7]....
        /*00f4*/ 	.word	0x00001d80


	//   ....[8]....
        /*00f8*/ 	.word	0x00001d90


	//   ....[9]....
        /*00fc*/ 	.word	0x00001ef0


	//   ....[10]....
        /*0100*/ 	.word	0x00001f30


	//   ....[11]....
        /*0104*/ 	.word	0x00001f60


	//   ....[12]....
        /*0108*/ 	.word	0x00001f80


	//   ....[13]....
        /*010c*/ 	.word	0x000021e0


	//   ....[14]....
        /*0110*/ 	.word	0x000021f0


	//   ....[15]....
        /*0114*/ 	.word	0x00003060


	//   ....[16]....
        /*0118*/ 	.word	0x000030b0


	//----- nvinfo : EIATTR_COOP_GROUP_MASK_REGIDS
	.align		4
.L_42:
        /*011c*/ 	.byte	0x04, 0x29
        /*011e*/ 	.short	(.L_44 - .L_43)


	//   ....[0]....
.L_43:
        /*0120*/ 	.word	0xffffffff


	//   ....[1]....
        /*0124*/ 	.word	0xffffffff


	//   ....[2]....
        /*0128*/ 	.word	0xffffffff


	//   ....[3]....
        /*012c*/ 	.word	0xffffffff


	//   ....[4]....
        /*0130*/ 	.word	0xffffffff


	//   ....[5]....
        /*0134*/ 	.word	0xffffffff


	//   ....[6]....
        /*0138*/ 	.word	0xffffffff


	//   ....[7]....
        /*013c*/ 	.word	0xffffffff


	//   ....[8]....
        /*0140*/ 	.word	0xffffffff


	//   ....[9]....
        /*0144*/ 	.word	0xffffffff


	//----- nvinfo : EIATTR_COOP_GROUP_INSTR_OFFSETS
	.align		4
.L_44:
        /*0148*/ 	.byte	0x04, 0x28
        /*014a*/ 	.short	(.L_46 - .L_45)


	//   ....[0]....
.L_45:
        /*014c*/ 	.word	0x00000050


	//   ....[1]....
        /*0150*/ 	.word	0x00000310


	//   ....[2]....
        /*0154*/ 	.word	0x00000500


	//   ....[3]....
        /*0158*/ 	.word	0x000009a0


	//   ....[4]....
        /*015c*/ 	.word	0x00000ae0


	//   ....[5]....
        /*0160*/ 	.word	0x00000fe0


	//   ....[6]....
        /*0164*/ 	.word	0x00001120


	//   ....[7]....
        /*0168*/ 	.word	0x00001610


	//   ....[8]....
        /*016c*/ 	.word	0x00002ef0


	//   ....[9]....
        /*0170*/ 	.word	0x00003160


	//----- nvinfo : EIATTR_VRC_CTA_INIT_COUNT
	.align		4
.L_46:
        /*0174*/ 	.byte	0x02, 0x4a
        /*0176*/ 	.byte	0x80
	.zero		1


	//----- nvinfo : EIATTR_MBARRIER_INSTR_OFFSETS
	.align		4
        /*0178*/ 	.byte	0x04, 0x39
        /*017a*/ 	.short	(.L_48 - .L_47)


	//   ....[0]....
.L_47:
        /*017c*/ 	.word	0x00001820
        /*0180*/ 	.word	0x000000ff
        /*0184*/ 	.word	0x00018000
        /*0188*/ 	.short	0x0100
        /*018a*/ 	.byte	0x0e
	.zero		1


	//   ....[1]....
        /*018c*/ 	.word	0x00001830
        /*0190*/ 	.word	0x000000ff
        /*0194*/ 	.word	0x00018010
        /*0198*/ 	.short	0x0100
        /*019a*/ 	.byte	0x0e
	.zero		1


	//   ....[2]....
        /*019c*/ 	.word	0x00001b80
        /*01a0*/ 	.word	0x000000ff
        /*01a4*/ 	.word	0x00018000
        /*01a8*/ 	.short	0x010a
        /*01aa*/ 	.byte	0x0e
	.zero		1


	//   ....[3]....
        /*01ac*/ 	.word	0x00001de0
        /*01b0*/ 	.word	0x000000ff
        /*01b4*/ 	.word	0x00018010
        /*01b8*/ 	.short	0x010a
        /*01ba*/ 	.byte	0x0e
	.zero		1


	//   ....[4]....
        /*01bc*/ 	.word	0x00002000
        /*01c0*/ 	.word	0x000000ff
        /*01c4*/ 	.word	0x00018000
        /*01c8*/ 	.short	0x010a
        /*01ca*/ 	.byte	0x0e
	.zero		1


	//   ....[5]....
        /*01cc*/ 	.word	0x00002230
        /*01d0*/ 	.word	0x000000ff
        /*01d4*/ 	.word	0x00018010
        /*01d8*/ 	.short	0x010a
        /*01da*/ 	.byte	0x0e
	.zero		1


	//   ....[6]....
        /*01dc*/ 	.word	0x000022c0
        /*01e0*/ 	.word	0x000000ff
        /*01e4*/ 	.word	0x00018000
        /*01e8*/ 	.short	0x0108
        /*01ea*/ 	.byte	0x0e
	.zero		1


	//   ....[7]....
        /*01ec*/ 	.word	0x000022d0
        /*01f0*/ 	.word	0x000000ff
        /*01f4*/ 	.word	0x00018010
        /*01f8*/ 	.short	0x0108
        /*01fa*/ 	.byte	0x0e
	.zero		1


	//   ....[8]....
        /*01fc*/ 	.word	0x00003180
        /*0200*/ 	.word	0x000000ff
        /*0204*/ 	.word	0x00018000
        /*0208*/ 	.short	0x010a
        /*020a*/ 	.byte	0x0e
	.zero		1


	//   ....[9]....
        /*020c*/ 	.word	0x000031b0
        /*0210*/ 	.word	0x000000ff
        /*0214*/ 	.word	0x00018010
        /*0218*/ 	.short	0x010a
        /*021a*/ 	.byte	0x0e
	.zero		1


	//   ....[10]....
        /*021c*/ 	.word	0x000031e0
        /*0220*/ 	.word	0x000000ff
        /*0224*/ 	.word	0x00018000
        /*0228*/ 	.short	0x010a
        /*022a*/ 	.byte	0x0e
	.zero		1


	//   ....[11]....
        /*022c*/ 	.word	0x00003210
        /*0230*/ 	.word	0x000000ff
        /*0234*/ 	.word	0x00018010
        /*0238*/ 	.short	0x010a
        /*023a*/ 	.byte	0x0e
	.zero		1


	//----- nvinfo : EIATTR_NUM_MBARRIERS
	.align		4
.L_48:
        /*023c*/ 	.byte	0x03, 0x38
        /*023e*/ 	.short	0x0002


	//----- nvinfo : EIATTR_EXIT_INSTR_OFFSETS
	.align		4
        /*0240*/ 	.byte	0x04, 0x1c
        /*0242*/ 	.short	(.L_50 - .L_49)


	//   ....[0]....
.L_49:
        /*0244*/ 	.word	0x00003170


	//----- nvinfo : EIATTR_REQNTID
	.align		4
.L_50:
        /*0248*/ 	.byte	0x04, 0x10
        /*024a*/ 	.short	(.L_52 - .L_51)
.L_51:
        /*024c*/ 	.word	0x00000080
        /*0250*/ 	.word	0x00000001
        /*0254*/ 	.word	0x00000001


	//----- nvinfo : EIATTR_CRS_STACK_SIZE
	.align		4
.L_52:
        /*0258*/ 	.byte	0x04, 0x1e
        /*025a*/ 	.short	(.L_54 - .L_53)
.L_53:
        /*025c*/ 	.word	0x00000000


	//----- nvinfo : EIATTR_CBANK_PARAM_SIZE
	.align		4
.L_54:
        /*0260*/ 	.byte	0x03, 0x19
        /*0262*/ 	.short	0x0050


	//----- nvinfo : EIATTR_PARAM_CBANK
	.align		4
        /*0264*/ 	.byte	0x04, 0x0a
        /*0266*/ 	.short	(.L_56 - .L_55)
	.align		4
.L_55:
        /*0268*/ 	.word	index@(.nv.constant0.gluon_tcgen05)
        /*026c*/ 	.short	0x0380
        /*026e*/ 	.short	0x0050


	//----- nvinfo : EIATTR_SW_WAR
	.align		4
.L_56:
        /*0270*/ 	.byte	0x04, 0x36
        /*0272*/ 	.short	(.L_58 - .L_57)
.L_57:
        /*0274*/ 	.word	0x00000008
.L_58:


//--------------------- .nv.compat                --------------------------
	.section	.nv.compat,"",@"SHT_CUDA_COMPAT_INFO"
	.align	4
        /*0000*/ 	.byte	0x02, 0x02, 0x02, 0x00, 0x02, 0x05, 0x05, 0x00, 0x02, 0x03, 0x03, 0x00, 0x02, 0x06, 0x01, 0x00


//--------------------- .nv.callgraph             --------------------------
	.section	.nv.callgraph,"",@"SHT_CUDA_CALLGRAPH"
	.align	4
	.sectionentsize	8
	.align		4
        /*0000*/ 	.word	0x00000000
	.align		4
        /*0004*/ 	.word	0xffffffff
	.align		4
        /*0008*/ 	.word	0x00000000
	.align		4
        /*000c*/ 	.word	0xfffffffe
	.align		4
        /*0010*/ 	.word	0x00000000
	.align		4
        /*0014*/ 	.word	0xfffffffd
	.align		4
        /*0018*/ 	.word	0x00000000
	.align		4
        /*001c*/ 	.word	0xfffffffc


//--------------------- .text.gluon_tcgen05       --------------------------
	.section	.text.gluon_tcgen05,"ax",@progbits
	.align	128
        .global         gluon_tcgen05
        .type           gluon_tcgen05,@function
        .size           gluon_tcgen05,(.L_x_73 - gluon_tcgen05)
        .other          gluon_tcgen05,@"STO_CUDA_ENTRY STV_DEFAULT"
gluon_tcgen05:
.text.gluon_tcgen05:
[----:B------:R-:W1:Y:S01]  /*0000*/  LDC R1, c[0x0][0x37c] ;  /* 0x0000df00ff017b82 */ /* 0x000e620000000800 */
[----:B------:R-:W2:Y:S02]  /*0010*/  S2R R0, SR_TID.X ;  /* 0x0000000000007919 */ /* 0x000ea40000002100 */
[----:B--2---:R-:W-:-:S13]  /*0020*/  ISETP.GE.U32.AND P2, PT, R0, 0x20, PT ;  /* 0x000000200000780c */ /* 0x004fda0003f46070 */
[----:B------:R-:W-:Y:S05]  /*0030*/  @P2 BRA `(.L_x_0) ;  /* 0x0000000000b82947 */ /* 0x000fea0003800000 */
[----:B------:R-:W2:Y:S01]  /*0040*/  S2UR UR6, SR_CgaCtaId ;  /* 0x00000000000679c3 */ /* 0x000ea20000008800 */
[----:B------:R-:W-:Y:S01]  /*0050*/  NOP ;  /* 0x0000000000007918 */ /* 0x000fe20000000000 */
[----:B------:R-:W-:Y:S02]  /*0060*/  UMOV UR4, 0x40 ;  /* 0x0000004000047882 */ /* 0x000fe40000000000 */
[----:B--2---:R-:W-:-:S09]  /*0070*/  ULEA UR4, UR6, UR4, 0x18 ;  /* 0x0000000406047291 */ /* 0x004fd2000f8ec0ff */
[----:B------:R-:W2:Y:S01]  /*0080*/  LDS.U8 R2, [UR4] ;  /* 0x00000004ff027984 */ /* 0x000ea20008000000 */
[----:B------:R-:W-:Y:S02]  /*0090*/  UMOV UR4, 0x400 ;  /* 0x0000040000047882 */ /* 0x000fe40000000000 */
[----:B------:R-:W-:Y:S01]  /*00a0*/  ULEA UR4, UR6, UR4, 0x18 ;  /* 0x0000000406047291 */ /* 0x000fe2000f8ec0ff */
[----:B--2---:R-:W-:-:S13]  /*00b0*/  ISETP.NE.AND P0, PT, R2, RZ, PT ;  /* 0x000000ff0200720c */ /* 0x004fda0003f05270 */
[----:B------:R-:W-:Y:S05]  /*00c0*/  @P0 BRA `(.L_x_1) ;  /* 0x00000000007c0947 */ /* 0x000fea0003800000 */
[----:B------:R-:W-:-:S13]  /*00d0*/  ELECT P0, URZ, PT ;  /* 0x0000000000ff782f */ /* 0x000fda0003800000 */
[----:B------:R-:W-:Y:S05]  /*00e0*/  @!P0 BRA `(.L_x_2) ;  /* 0x0000000000848947 */ /* 0x000fea0003800000 */
[----:B------:R-:W-:Y:S01]  /*00f0*/  UMOV UR5, 0x8 ;  /* 0x0000000800057882 */ /* 0x000fe20000000000 */
[----:B------:R-:W-:Y:S02]  /*0100*/  IMAD.MOV.U32 R5, RZ, RZ, 0x1 ;  /* 0x00000001ff057424 */ /* 0x000fe400078e00ff */
[----:B------:R-:W-:Y:S02]  /*0110*/  IMAD.MOV.U32 R3, RZ, RZ, 0xff ;  /* 0x000000ffff037424 */ /* 0x000fe400078e00ff */
[----:B------:R-:W-:Y:S04]  /*0120*/  DEPBAR.LE SB2, 0x36 ;  /* 0x0000ad800000791a */ /* 0x000fe80000000000 */
[----:B------:R-:W2:Y:S02]  /*0130*/  UTCATOMSWS.FIND_AND_SET.ALIGN UP0, UR5, UR5 ;  /* 0x00000005000575e3 */ /* 0x000ea40008000800 */
[----:B--2---:R-:W-:-:S04]  /*0140*/  PLOP3.LUT P0, PT, PT, PT, UP0, 0x80, 0x8 ;  /* 0x000000000008781c */ /* 0x004fc80003f0f008 */
[----:B------:R-:W-:-:S04]  /*0150*/  SEL R2, RZ, 0xffffffff, !P0 ;  /* 0xffffffffff027807 */ /* 0x000fc80004000000 */
[----:B------:R-:W-:Y:S01]  /*0160*/  ISETP.NE.AND P0, PT, R2, RZ, PT ;  /* 0x000000ff0200720c */ /* 0x000fe20003f05270 */
[----:B------:R-:W-:-:S12]  /*0170*/  IMAD.U32 R2, RZ, RZ, UR5 ;  /* 0x00000005ff027e24 */ /* 0x000fd8000f8e00ff */
[----:B------:R-:W-:Y:S05]  /*0180*/  @P0 BRA `(.L_x_3) ;  /* 0x0000000000240947 */ /* 0x000fea0003800000 */
.L_x_4:
[----:B------:R-:W-:Y:S05]  /*0190*/  NANOSLEEP 0x64 ;  /* 0x000000640000795d */ /* 0x000fea0003800000 */
[----:B------:R-:W-:-:S05]  /*01a0*/  UMOV UR5, 0x8 ;  /* 0x0000000800057882 */ /* 0x000fca0000000000 */
[----:B------:R-:W-:Y:S04]  /*01b0*/  DEPBAR.LE SB2, 0x36 ;  /* 0x0000ad800000791a */ /* 0x000fe80000000000 */
[----:B------:R-:W2:Y:S02]  /*01c0*/  UTCATOMSWS.FIND_AND_SET.ALIGN UP0, UR5, UR5 ;  /* 0x00000005000575e3 */ /* 0x000ea40008000800 */
[----:B--2---:R-:W-:-:S04]  /*01d0*/  PLOP3.LUT P0, PT, PT, PT, UP0, 0x80, 0x8 ;  /* 0x000000000008781c */ /* 0x004fc80003f0f008 */
[----:B------:R-:W-:-:S04]  /*01e0*/  SEL R2, RZ, 0xffffffff, !P0 ;  /* 0xffffffffff027807 */ /* 0x000fc80004000000 */
[----:B------:R-:W-:Y:S01]  /*01f0*/  ISETP.NE.AND P0, PT, R2, RZ, PT ;  /* 0x000000ff0200720c */ /* 0x000fe20003f05270 */
[----:B------:R-:W-:-:S12]  /*0200*/  IMAD.U32 R2, RZ, RZ, UR5 ;  /* 0x00000005ff027e24 */ /* 0x000fd8000f8e00ff */
[----:B------:R-:W-:Y:S05]  /*0210*/  @!P0 BRA `(.L_x_4) ;  /* 0xfffffffc00dc8947 */ /* 0x000fea000383ffff */
.L_x_3:
[C---:B------:R-:W-:Y:S01]  /*0220*/  VIADD R4, R2.reuse, 0x10 ;  /* 0x0000001002047836 */ /* 0x040fe20000000000 */
[----:B------:R-:W-:Y:S01]  /*0230*/  UMOV UR5, 0x50 ;  /* 0x0000005000057882 */ /* 0x000fe20000000000 */
[----:B------:R-:W-:Y:S01]  /*0240*/  SHF.L.U32 R3, R3, R2, RZ ;  /* 0x0000000203037219 */ /* 0x000fe200000006ff */
[----:B------:R-:W-:Y:S01]  /*0250*/  ULEA UR5, UR6, UR5, 0x18 ;  /* 0x0000000506057291 */ /* 0x000fe2000f8ec0ff */
[----:B------:R-:W-:Y:S01]  /*0260*/  IMAD.SHL.U32 R2, R2, 0x20, RZ ;  /* 0x0000002002027824 */ /* 0x000fe200078e00ff */
[----:B------:R-:W-:-:S04]  /*0270*/  SHF.L.U32 R4, R5, R4, RZ ;  /* 0x0000000405047219 */ /* 0x000fc800000006ff */
[----:B------:R-:W-:-:S05]  /*0280*/  LOP3.LUT R3, R4, R3, RZ, 0xfc, !PT ;  /* 0x0000000304037212 */ /* 0x000fca00078efcff */
[----:B------:R2:W-:Y:S04]  /*0290*/  ATOMS.OR RZ, [UR5], R3 ;  /* 0x00000003ffff798c */ /* 0x0005e8000b000005 */
[----:B------:R2:W-:Y:S01]  /*02a0*/  STS [UR4], R2 ;  /* 0x00000002ff007988 */ /* 0x0005e20008000804 */
[----:B------:R-:W-:Y:S05]  /*02b0*/  BRA `(.L_x_2) ;  /* 0x0000000000107947 */ /* 0x000fea0003800000 */
.L_x_1:
[----:B------:R-:W-:Y:S01]  /*02c0*/  IMAD.MOV.U32 R3, RZ, RZ, -0x1 ;  /* 0xffffffffff037424 */ /* 0x000fe200078e00ff */
[----:B------:R-:W-:-:S04]  /*02d0*/  MOV R2, 0x300 ;  /* 0x0000030000027802 */ /* 0x000fc80000000f00 */
[----:B------:R2:W-:Y:S03]  /*02e0*/  STS [UR4], R3 ;  /* 0x00000003ff007988 */ /* 0x0005e60008000804 */
[----:B-12---:R-:W-:Y:S05]  /*02f0*/  CALL.REL.NOINC `($__internal_1_$__cuda_sm10x_tcgen05_guardrail_trap_phase_invalid_during_alloc) ;  /* 0x0000002c00dc7944 */ /* 0x006fea0003c00000 */
.L_x_2:
[----:B------:R-:W-:Y:S05]  /*0300*/  WARPSYNC.ALL ;  /* 0x0000000000007948 */ /* 0x000fea0003800000 */
[----:B------:R-:W-:Y:S01]  /*0310*/  NOP ;  /* 0x0000000000007918 */ /* 0x000fe20000000000 */
.L_x_0:
[----:B------:R-:W3:Y:S08]  /*0320*/  S2UR UR4, SR_CgaCtaId ;  /* 0x00000000000479c3 */ /* 0x000ef00000008800 */
[----:B------:R-:W-:Y:S01]  /*0330*/  BAR.SYNC.DEFER_BLOCKING 0x0 ;  /* 0x0000000000007b1d */ /* 0x000fe20000010000 */
[----:B------:R-:W-:-:S05]  /*0340*/  LOP3.LUT R10, R0, 0x7f, RZ, 0xc0, !PT ;  /* 0x0000007f000a7812 */ /* 0x000fca00078ec0ff */
[----:B------:R-:W-:Y:S02]  /*0350*/  UMOV UR14, 0x400 ;  /* 0x00000400000e7882 */ /* 0x000fe40000000000 */
[----:B------:R-:W4:Y:S08]  /*0360*/  LDC R4, c[0x0][0x398] ;  /* 0x0000e600ff047b82 */ /* 0x000f300000000800 */
[----:B------:R-:W5:Y:S01]  /*0370*/  LDC R13, c[0x0][0x3a0] ;  /* 0x0000e800ff0d7b82 */ /* 0x000f620000000800 */
[----:B---3--:R-:W-:-:S07]  /*0380*/  ULEA UR14, UR4, UR14, 0x18 ;  /* 0x0000000e040e7291 */ /* 0x008fce000f8ec0ff */
[----:B------:R-:W3:Y:S02]  /*0390*/  S2UR UR11, SR_CTAID.Y ;  /* 0x00000000000b79c3 */ /* 0x000ee40000002600 */
[----:B--2---:R-:W2:Y:S06]  /*03a0*/  LDS R3, [UR14] ;  /* 0x0000000eff037984 */ /* 0x004eac0008000800 */
[----:B------:R-:W-:Y:S06]  /*03b0*/  BAR.SYNC.DEFER_BLOCKING 0x0 ;  /* 0x0000000000007b1d */ /* 0x000fec0000010000 */
[----:B------:R-:W-:Y:S05]  /*03c0*/  @P2 BRA `(.L_x_5) ;  /* 0x0000000000182947 */ /* 0x000fea0003800000 */
[----:B------:R-:W-:Y:S01]  /*03d0*/  ELECT P0, URZ, PT ;  /* 0x0000000000ff782f */ /* 0x000fe20003800000 */
[----:B------:R-:W-:Y:S01]  /*03e0*/  IMAD.MOV.U32 R2, RZ, RZ, 0x1 ;  /* 0x00000001ff027424 */ /* 0x000fe200078e00ff */
[----:B------:R-:W-:Y:S01]  /*03f0*/  UMOV UR5, 0x40 ;  /* 0x0000004000057882 */ /* 0x000fe20000000000 */
[----:B------:R-:W-:Y:S01]  /*0400*/  UVIRTCOUNT.DEALLOC.SMPOOL 0x80 ;  /* 0x000000800000784c */ /* 0x000fe20000000000 */
[----:B------:R-:W-:-:S09]  /*0410*/  ULEA UR5, UR4, UR5, 0x18 ;  /* 0x0000000504057291 */ /* 0x000fd2000f8ec0ff */
[----:B------:R5:W-:Y:S03]  /*0420*/  @P0 STS.U8 [UR5], R2 ;  /* 0x00000002ff000988 */ /* 0x000be60008000005 */
.L_x_5:
[----:B------:R-:W5:Y:S01]  /*0430*/  S2UR UR4, SR_CTAID.Z ;  /* 0x00000000000479c3 */ /* 0x000f620000002700 */
[----:B------:R-:W4:Y:S01]  /*0440*/  LDCU UR5, c[0x0][0x370] ;  /* 0x00006e00ff0577ac */ /* 0x000f220008000800 */
[----:B------:R-:W-:Y:S01]  /*0450*/  ISETP.GE.U32.AND P0, PT, R10, 0x20, PT ;  /* 0x000000200a00780c */ /* 0x000fe20003f06070 */
[----:B----4-:R-:W-:Y:S01]  /*0460*/  VIADD R4, R4, 0xffffffff ;  /* 0xffffffff04047836 */ /* 0x010fe20000000000 */
[C---:B------:R-:W-:Y:S01]  /*0470*/  ISETP.NE.U32.AND P3, PT, R10.reuse, RZ, PT ;  /* 0x000000ff0a00720c */ /* 0x040fe20003f65070 */
[----:B------:R-:W5:Y:S01]  /*0480*/  LDCU UR6, c[0x0][0x374] ;  /* 0x00006e80ff0677ac */ /* 0x000f620008000800 */
[----:B------:R-:W-:Y:S01]  /*0490*/  LEA R11, R10, UR14, 0x2 ;  /* 0x0000000e0a0b7c11 */ /* 0x000fe2000f8e10ff */
[----:B-----5:R-:W-:Y:S01]  /*04a0*/  VIADD R12, R13, 0xffffffff ;  /* 0xffffffff0d0c7836 */ /* 0x020fe20000000000 */
[----:B------:R-:W4:Y:S01]  /*04b0*/  S2UR UR15, SR_CTAID.X ;  /* 0x00000000000f79c3 */ /* 0x000f220000002500 */
[----:B------:R-:W5:Y:S01]  /*04c0*/  LDCU.64 UR16, c[0x0][0x3c0] ;  /* 0x00007800ff1077ac */ /* 0x000f620008000a00 */
[----:B--2---:R-:W-:Y:S01]  /*04d0*/  R2UR UR32, R3 ;  /* 0x00000000032072ca */ /* 0x004fe200000e0000 */
[----:B------:R-:W-:Y:S04]  /*04e0*/  BSSY.RECONVERGENT B0, `(.L_x_6) ;  /* 0x0000011000007945 */ /* 0x000fe80003800200 */
[----:B------:R2:W-:Y:S01]  /*04f0*/  @!P0 STS [R11], RZ ;  /* 0x000000ff0b008388 */ /* 0x0005e20000000800 */
[----:B------:R-:W-:-:S03]  /*0500*/  NOP ;  /* 0x0000000000007918 */ /* 0x000fc60000000000 */
[----:B------:R2:W-:Y:S01]  /*0510*/  @!P3 STS [UR14+0x24], R4 ;  /* 0x00002404ff00b988 */ /* 0x0005e2000800080e */
[----:B---3--:R-:W-:-:S03]  /*0520*/  UIMAD UR4, UR4, UR6, UR11 ;  /* 0x00000006040472a4 */ /* 0x008fc6000f8e020b */
[----:B------:R2:W-:Y:S01]  /*0530*/  @!P3 STS [UR14+0x20], R12 ;  /* 0x0000200cff00b988 */ /* 0x0005e2000800080e */
[----:B----4-:R-:W-:-:S04]  /*0540*/  UIMAD UR4, UR4, UR5, UR15 ;  /* 0x00000005040472a4 */ /* 0x010fc8000f8e020f */
[----:B------:R-:W-:-:S04]  /*0550*/  UIMAD UR4, UR4, 0x180, URZ ;  /* 0x00000180040478a4 */ /* 0x000fc8000f8e02ff */
[----:B-----5:R-:W-:-:S04]  /*0560*/  UIADD3 UR12, UP0, UPT, UR4, UR16, URZ ;  /* 0x00000010040c7290 */ /* 0x020fc8000ff1e0ff */
[----:B------:R-:W-:Y:S01]  /*0570*/  ULEA.HI.X.SX32 UR13, UR4, UR17, 0x1, UP0 ;  /* 0x00000011040d7291 */ /* 0x000fe200080f0eff */
[----:B--2---:R-:W-:Y:S11]  /*0580*/  @P3 BRA `(.L_x_7) ;  /* 0x0000000000183947 */ /* 0x004ff60003800000 */
[----:B------:R-:W2:Y:S01]  /*0590*/  LDS R2, [UR14+0x8] ;  /* 0x0000080eff027984 */ /* 0x000ea20008000800 */
[----:B------:R-:W3:Y:S01]  /*05a0*/  LDC.64 R6, c[0x0][0x380] ;  /* 0x0000e000ff067b82 */ /* 0x000ee20000000a00 */
[----:B------:R-:W-:Y:S02]  /*05b0*/  IMAD.MOV.U32 R3, RZ, RZ, 0x70 ;  /* 0x00000070ff037424 */ /* 0x000fe400078e00ff */
[----:B---3--:R3:W-:Y:S03]  /*05c0*/  STS.64 [UR14], R6 ;  /* 0x00000006ff007988 */ /* 0x0087e60008000a0e */
[----:B--2---:R-:W-:-:S05]  /*05d0*/  LOP3.LUT R2, R2, 0x10, R3, 0xd8, !PT ;  /* 0x0000001002027812 */ /* 0x004fca00078ed803 */
[----:B------:R3:W-:Y:S02]  /*05e0*/  STS [UR14+0x8], R2 ;  /* 0x00000802ff007988 */ /* 0x0007e4000800080e */
.L_x_7:
[----:B------:R-:W-:Y:S05]  /*05f0*/  BSYNC.RECONVERGENT B0 ;  /* 0x0000000000007941 */ /* 0x000fea0003800200 */
.L_x_6:
[----:B------:R-:W-:Y:S04]  /*0600*/  BSSY.RECONVERGENT B0, `(.L_x_8) ;  /* 0x000000a000007945 */ /* 0x000fe80003800200 */
[----:B------:R-:W-:Y:S05]  /*0610*/  @P3 BRA `(.L_x_9) ;  /* 0x0000000000203947 */ /* 0x000fea0003800000 */
[----:B---3--:R-:W2:Y:S01]  /*0620*/  LDS R2, [UR14+0x34] ;  /* 0x0000340eff027984 */ /* 0x008ea20008000800 */
[----:B------:R-:W-:Y:S02]  /*0630*/  IMAD.MOV.U32 R3, RZ, RZ, 0x3f000000 ;  /* 0x3f000000ff037424 */ /* 0x000fe400078e00ff */
[----:B------:R-:W-:Y:S01]  /*0640*/  @!P3 IMAD.MOV.U32 R5, RZ, RZ, 0x7f ;  /* 0x0000007fff05b424 */ /* 0x000fe200078e00ff */
[----:B------:R-:W3:Y:S02]  /*0650*/  @!P3 LDS R6, [UR14+0x38] ;  /* 0x0000380eff06b984 */ /* 0x000ee40008000800 */
[----:B--2---:R-:W-:Y:S02]  /*0660*/  LOP3.LUT R2, R2, 0xff000000, R3, 0xb8, !PT ;  /* 0xff00000002027812 */ /* 0x004fe400078eb803 */
[----:B---3--:R-:W-:-:S03]  /*0670*/  @!P3 LOP3.LUT R3, R6, 0xff, R5, 0xb8, !PT ;  /* 0x000000ff0603b812 */ /* 0x008fc600078eb805 */
[----:B------:R2:W-:Y:S04]  /*0680*/  STS [UR14+0x34], R2 ;  /* 0x00003402ff007988 */ /* 0x0005e8000800080e */
[----:B------:R2:W-:Y:S02]  /*0690*/  @!P3 STS [UR14+0x38], R3 ;  /* 0x00003803ff00b988 */ /* 0x0005e4000800080e */
.L_x_9:
[----:B------:R-:W-:Y:S05]  /*06a0*/  BSYNC.RECONVERGENT B0 ;  /* 0x0000000000007941 */ /* 0x000fea0003800200 */
.L_x_8:
[----:B------:R-:W-:Y:S04]  /*06b0*/  BSSY.RECONVERGENT B0, `(.L_x_10) ;  /* 0x000000e000007945 */ /* 0x000fe80003800200 */
[----:B------:R-:W-:Y:S05]  /*06c0*/  @P3 BRA `(.L_x_11) ;  /* 0x0000000000303947 */ /* 0x000fea0003800000 */
[----:B--2---:R-:W2:Y:S01]  /*06d0*/  LDS R3, [UR14+0x34] ;  /* 0x0000340eff037984 */ /* 0x004ea20008000800 */
[----:B------:R-:W4:Y:S03]  /*06e0*/  LDC.64 R8, c[0x0][0x3a8] ;  /* 0x0000ea00ff087b82 */ /* 0x000f260000000a00 */
[----:B---3--:R-:W3:Y:S01]  /*06f0*/  LDS R2, [UR14+0x1c] ;  /* 0x00001c0eff027984 */ /* 0x008ee20008000800 */
[C---:B----4-:R-:W-:Y:S01]  /*0700*/  SHF.L.U64.HI R6, R8.reuse, 0x1, R9 ;  /* 0x0000000108067819 */ /* 0x050fe20000010209 */
[----:B------:R-:W-:-:S03]  /*0710*/  IMAD.SHL.U32 R5, R8, 0x2, RZ ;  /* 0x0000000208057824 */ /* 0x000fc600078e00ff */
[--C-:B------:R-:W-:Y:S02]  /*0720*/  SHF.R.U32.HI R7, RZ, 0x4, R6.reuse ;  /* 0x00000004ff077819 */ /* 0x100fe40000011606 */
[----:B------:R-:W-:-:S05]  /*0730*/  SHF.R.U64 R5, R5, 0x4, R6 ;  /* 0x0000000405057819 */ /* 0x000fca0000001206 */
[----:B------:R4:W-:Y:S01]  /*0740*/  STS [UR14+0xc], R5 ;  /* 0x00000c05ff007988 */ /* 0x0009e2000800080e */
[----:B--2---:R-:W-:Y:S02]  /*0750*/  LOP3.LUT R3, R3, 0x7, RZ, 0xb8, !PT ;  /* 0x0000000703037812 */ /* 0x004fe400078eb8ff */
[----:B---3--:R-:W-:-:S03]  /*0760*/  LOP3.LUT R2, R2, 0xf, R7, 0xb8, !PT ;  /* 0x0000000f02027812 */ /* 0x008fc600078eb807 */
[----:B------:R4:W-:Y:S04]  /*0770*/  STS [UR14+0x34], R3 ;  /* 0x00003403ff007988 */ /* 0x0009e8000800080e */
[----:B------:R4:W-:Y:S02]  /*0780*/  STS [UR14+0x1c], R2 ;  /* 0x00001c02ff007988 */ /* 0x0009e4000800080e */
.L_x_11:
[----:B------:R-:W-:Y:S05]  /*0790*/  BSYNC.RECONVERGENT B0 ;  /* 0x0000000000007941 */ /* 0x000fea0003800200 */
.L_x_10:
[----:B------:R-:W-:Y:S04]  /*07a0*/  BSSY.RECONVERGENT B1, `(.L_x_12) ;  /* 0x000001a000017945 */ /* 0x000fe80003800200 */
[----:B------:R-:W-:Y:S04]  /*07b0*/  BSSY.RELIABLE B0, `(.L_x_13) ;  /* 0x0000015000007945 */ /* 0x000fe80003800100 */
[----:B------:R-:W-:Y:S05]  /*07c0*/  @P3 BRA `(.L_x_14) ;  /* 0x0000000000203947 */ /* 0x000fea0003800000 */
[----:B--234-:R-:W2:Y:S02]  /*07d0*/  LDS R2, [UR14+0x34] ;  /* 0x0000340eff027984 */ /* 0x01cea40008000800 */
[----:B--2---:R-:W-:-:S05]  /*07e0*/  LOP3.LUT R2, R2, 0x38, RZ, 0xb8, !PT ;  /* 0x0000003802027812 */ /* 0x004fca00078eb8ff */
[----:B------:R2:W-:Y:S01]  /*07f0*/  STS [UR14+0x34], R2 ;  /* 0x00003402ff007988 */ /* 0x0005e2000800080e */
[----:B------:R-:W-:Y:S05]  /*0800*/  @P3 BRA `(.L_x_15) ;  /* 0x0000000000203947 */ /* 0x000fea0003800000 */
[----:B--2---:R-:W2:Y:S01]  /*0810*/  LDS R2, [UR14+0x8] ;  /* 0x0000080eff027984 */ /* 0x004ea20008000800 */
[----:B------:R-:W-:-:S05]  /*0820*/  IMAD.MOV.U32 R3, RZ, RZ, 0x780 ;  /* 0x00000780ff037424 */ /* 0x000fca00078e00ff */
[----:B--2---:R-:W-:-:S05]  /*0830*/  LOP3.LUT R2, R2, 0x300, R3, 0xd8, !PT ;  /* 0x0000030002027812 */ /* 0x004fca00078ed803 */
[----:B------:R5:W-:Y:S02]  /*0840*/  STS [UR14+0x8], R2 ;  /* 0x00000802ff007988 */ /* 0x000be4000800080e */
.L_x_14:
[----:B------:R-:W-:Y:S05]  /*0850*/  @P3 BRA `(.L_x_16) ;  /* 0x0000000000283947 */ /* 0x000fea0003800000 */
[----:B--2345:R-:W2:Y:S02]  /*0860*/  LDS R2, [UR14+0x8] ;  /* 0x0000080eff027984 */ /* 0x03cea40008000800 */
[----:B--2---:R-:W-:-:S05]  /*0870*/  LOP3.LUT R2, R2, 0x1800, RZ, 0xb8, !PT ;  /* 0x0000180002027812 */ /* 0x004fca00078eb8ff */
[----:B------:R3:W-:Y:S02]  /*0880*/  STS [UR14+0x8], R2 ;  /* 0x00000802ff007988 */ /* 0x0007e4000800080e */
.L_x_15:
[----:B------:R-:W-:Y:S05]  /*0890*/  @P3 BREAK.RELIABLE B0 ;  /* 0x0000000000003942 */ /* 0x000fea0003800100 */
[----:B------:R-:W-:Y:S05]  /*08a0*/  @P3 BRA `(.L_x_17) ;  /* 0x0000000000243947 */ /* 0x000fea0003800000 */
[----:B------:R-:W4:Y:S01]  /*08b0*/  LDS R3, [UR14+0x8] ;  /* 0x0000080eff037984 */ /* 0x000f220008000800 */
[----:B--23--:R-:W-:-:S05]  /*08c0*/  IMAD.MOV.U32 R2, RZ, RZ, 0x6000 ;  /* 0x00006000ff027424 */ /* 0x00cfca00078e00ff */
[----:B----4-:R-:W-:-:S04]  /*08d0*/  LOP3.LUT R2, R3, 0x6000, R2, 0xd8, !PT ;  /* 0x0000600003027812 */ /* 0x010fc800078ed802 */
[----:B------:R-:W-:-:S05]  /*08e0*/  LOP3.LUT R2, R2, 0x400000, RZ, 0xb8, !PT ;  /* 0x0040000002027812 */ /* 0x000fca00078eb8ff */
[----:B------:R2:W-:Y:S02]  /*08f0*/  STS [UR14+0x8], R2 ;  /* 0x00000802ff007988 */ /* 0x0005e4000800080e */
.L_x_16:
[----:B------:R-:W-:Y:S05]  /*0900*/  BSYNC.RELIABLE B0 ;  /* 0x0000000000007941 */ /* 0x000fea0003800100 */
.L_x_13:
[----:B--2345:R-:W2:Y:S02]  /*0910*/  @!P3 LDS R2, [UR14+0x8] ;  /* 0x0000080eff02b984 */ /* 0x03cea40008000800 */
[----:B--2---:R-:W-:-:S05]  /*0920*/  @!P3 LOP3.LUT R2, R2, 0x8000, RZ, 0xb8, !PT ;  /* 0x000080000202b812 */ /* 0x004fca00078eb8ff */
[----:B------:R4:W-:Y:S02]  /*0930*/  @!P3 STS [UR14+0x8], R2 ;  /* 0x00000802ff00b988 */ /* 0x0009e4000800080e */
.L_x_17:
[----:B------:R-:W-:Y:S05]  /*0940*/  BSYNC.RECONVERGENT B1 ;  /* 0x0000000000017941 */ /* 0x000fea0003800200 */
.L_x_12:
[----:B------:R-:W-:Y:S05]  /*0950*/  WARPSYNC.ALL ;  /* 0x0000000000007948 */ /* 0x000fea0003800000 */
[----:B------:R-:W-:Y:S01]  /*0960*/  NOP ;  /* 0x0000000000007918 */ /* 0x000fe20000000000 */
[----:B------:R-:W-:Y:S05]  /*0970*/  @P0 BRA `(.L_x_18) ;  /* 0x0000000000300947 */ /* 0x000fea0003800000 */
[----:B--234-:R-:W2:Y:S01]  /*0980*/  S2R R2, SR_LANEID ;  /* 0x0000000000027919 */ /* 0x01cea20000000000 */
[----:B------:R-:W-:Y:S05]  /*0990*/  WARPSYNC.ALL ;  /* 0x0000000000007948 */ /* 0x000fea0003800000 */
[----:B------:R-:W-:Y:S01]  /*09a0*/  NOP ;  /* 0x0000000000007918 */ /* 0x000fe20000000000 */
[----:B--2---:R-:W-:-:S05]  /*09b0*/  IMAD.SHL.U32 R5, R2, 0x4, RZ ;  /* 0x0000000402057824 */ /* 0x004fca00078e00ff */
[----:B------:R-:W2:Y:S01]  /*09c0*/  LDS R7, [R5+UR14] ;  /* 0x0000000e05077984 */ /* 0x000ea20008000800 */
[----:B------:R-:W-:-:S05]  /*09d0*/  IADD3 R2, P1, PT, R5, UR12, RZ ;  /* 0x0000000c05027c10 */ /* 0x000fca000ff3e0ff */
[----:B------:R-:W-:-:S05]  /*09e0*/  IMAD.X R3, RZ, RZ, UR13, P1 ;  /* 0x0000000dff037e24 */ /* 0x000fca00088e06ff */
[----:B--2---:R5:W2:Y:S01]  /*09f0*/  ATOMG.E.EXCH.STRONG.GPU PT, RZ, [R2], R7 ;  /* 0x0000000702ff73a8 */ /* 0x004aa200041ee100 */
[----:B------:R-:W-:-:S04]  /*0a00*/  DEPBAR {5,4,3,2,1,0} ;  /* 0x0000003f0000791a */ /* 0x000fc80000000000 */
[----:B------:R-:W3:Y:S02]  /*0a10*/  CCTL.E.C.LDCU.IV.DEEP [UR12] ;  /* 0x000000000c007540 */ /* 0x000ee40009c08000 */
[----:B---3--:R5:W-:Y:S01]  /*0a20*/  UTMACCTL.IV [UR12] ;  /* 0x000000000c0079b9 */ /* 0x008be20008000000 */
[----:B------:R-:W-:Y:S01]  /*0a30*/  NOP ;  /* 0x0000000000007918 */ /* 0x000fe20000000000 */
.L_x_18:
[----:B------:R-:W-:Y:S05]  /*0a40*/  @P0 BRA `(.L_x_19) ;  /* 0x00000000000c0947 */ /* 0x000fea0003800000 */
[----:B------:R0:W-:Y:S01]  /*0a50*/  UTMACMDFLUSH ;  /* 0x00000000000079b7 */ /* 0x0001e20000000000 */
[----:B------:R-:W-:Y:S05]  /*0a60*/  @P0 BRA `(.L_x_19) ;  /* 0x0000000000040947 */ /* 0x000fea0003800000 */
[----:B------:R-:W-:-:S04]  /*0a70*/  DEPBAR.LE SB0, 0x0 ;  /* 0x000080000000791a */ /* 0x000fc80000000000 */
.L_x_19:
[----:B------:R-:W-:Y:S05]  /*0a80*/  WARPSYNC.ALL ;  /* 0x0000000000007948 */ /* 0x000fea0003800000 */
[----:B------:R-:W-:Y:S01]  /*0a90*/  NOP ;  /* 0x0000000000007918 */ /* 0x000fe20000000000 */
[----:B--2---:R-:W-:Y:S06]  /*0aa0*/  BAR.SYNC.DEFER_BLOCKING 0x0 ;  /* 0x0000000000007b1d */ /* 0x004fec0000010000 */
[----:B------:R-:W-:Y:S02]  /*0ab0*/  BSSY.RECONVERGENT B1, `(.L_x_20) ;  /* 0x000000b000017945 */ /* 0x000fe40003800200 */
[----:B------:R-:W-:Y:S06]  /*0ac0*/  BAR.SYNC.DEFER_BLOCKING 0x0 ;  /* 0x0000000000007b1d */ /* 0x000fec0000010000 */
[----:B------:R2:W-:Y:S01]  /*0ad0*/  @!P0 STS [R11], RZ ;  /* 0x000000ff0b008388 */ /* 0x0005e20000000800 */
[----:B------:R-:W-:Y:S01]  /*0ae0*/  NOP ;  /* 0x0000000000007918 */ /* 0x000fe20000000000 */
[----:B------:R-:W-:Y:S05]  /*0af0*/  @P3 BRA `(.L_x_21) ;  /* 0x0000000000183947 */ /* 0x000fea0003800000 */
[----:B---345:R-:W3:Y:S01]  /*0b00*/  LDS R2, [UR14+0x8] ;  /* 0x0000080eff027984 */ /* 0x038ee20008000800 */
[----:B------:R-:W4:Y:S01]  /*0b10*/  LDC.64 R6, c[0x0][0x388] ;  /* 0x0000e200ff067b82 */ /* 0x000f220000000a00 */
[----:B------:R-:W-:Y:S02]  /*0b20*/  IMAD.MOV.U32 R3, RZ, RZ, 0x70 ;  /* 0x00000070ff037424 */ /* 0x000fe400078e00ff */
[----:B----4-:R4:W-:Y:S03]  /*0b30*/  STS.64 [UR14], R6 ;  /* 0x00000006ff007988 */ /* 0x0109e60008000a0e */
[----:B---3--:R-:W-:-:S05]  /*0b40*/  LOP3.LUT R2, R2, 0x10, R3, 0xd8, !PT ;  /* 0x0000001002027812 */ /* 0x008fca00078ed803 */
[----:B------:R4:W-:Y:S02]  /*0b50*/  STS [UR14+0x8], R2 ;  /* 0x00000802ff007988 */ /* 0x0009e4000800080e */
.L_x_21:
[----:B-----5:R-:W-:Y:S05]  /*0b60*/  BSYNC.RECONVERGENT B1 ;  /* 0x0000000000017941 */ /* 0x020fea0003800200 */
.L_x_20:
[----:B------:R-:W-:Y:S04]  /*0b70*/  BSSY.RECONVERGENT B2, `(.L_x_22) ;  /* 0x000000f000027945 */ /* 0x000fe80003800200 */
[----:B------:R-:W-:Y:S04]  /*0b80*/  BSSY.RELIABLE B1, `(.L_x_23) ;  /* 0x000000c000017945 */ /* 0x000fe80003800100 */
[----:B------:R-:W-:Y:S05]  /*0b90*/  @P3 BRA `(.L_x_24) ;  /* 0x0000000000283947 */ /* 0x000fea0003800000 */
[----:B---34-:R-:W3:Y:S01]  /*0ba0*/  LDS R2, [UR14+0x34] ;  /* 0x0000340eff027984 */ /* 0x018ee20008000800 */
[----:B------:R-:W-:Y:S01]  /*0bb0*/  IMAD.MOV.U32 R3, RZ, RZ, 0x3f000000 ;  /* 0x3f000000ff037424 */ /* 0x000fe200078e00ff */
[----:B------:R-:W-:Y:S05]  /*0bc0*/  @P3 BREAK.RELIABLE B1 ;  /* 0x0000000000013942 */ /* 0x000fea0003800100 */
[----:B---3--:R-:W-:-:S05]  /*0bd0*/  LOP3.LUT R2, R2, 0xff000000, R3, 0xb8, !PT ;  /* 0xff00000002027812 */ /* 0x008fca00078eb803 */
[----:B------:R3:W-:Y:S01]  /*0be0*/  STS [UR14+0x34], R2 ;  /* 0x00003402ff007988 */ /* 0x0007e2000800080e */
[----:B------:R-:W-:Y:S05]  /*0bf0*/  @P3 BRA `(.L_x_25) ;  /* 0x0000000000183947 */ /* 0x000fea0003800000 */
[----:B---3--:R-:W3:Y:S01]  /*0c00*/  LDS R2, [UR14+0x38] ;  /* 0x0000380eff027984 */ /* 0x008ee20008000800 */
[----:B------:R-:W-:-:S05]  /*0c10*/  IMAD.MOV.U32 R3, RZ, RZ, 0xff ;  /* 0x000000ffff037424 */ /* 0x000fca00078e00ff */
[----:B---3--:R-:W-:-:S05]  /*0c20*/  LOP3.LUT R2, R2, 0xff, R3, 0xb8, !PT ;  /* 0x000000ff02027812 */ /* 0x008fca00078eb803 */
[----:B------:R5:W-:Y:S02]  /*0c30*/  STS [UR14+0x38], R2 ;  /* 0x00003802ff007988 */ /* 0x000be4000800080e */
.L_x_24:
[----:B------:R-:W-:Y:S05]  /*0c40*/  BSYNC.RELIABLE B1 ;  /* 0x0000000000017941 */ /* 0x000fea0003800100 */
.L_x_23:
[----:B------:R2:W-:Y:S02]  /*0c50*/  @!P3 STS [UR14+0x20], R12 ;  /* 0x0000200cff00b988 */ /* 0x0005e4000800080e */
.L_x_25:
[----:B------:R-:W-:Y:S05]  /*0c60*/  BSYNC.RECONVERGENT B2 ;  /* 0x0000000000027941 */ /* 0x000fea0003800200 */
.L_x_22:
[----:B------:R-:W-:Y:S05]  /*0c70*/  WARPSYNC.ALL ;  /* 0x0000000000007948 */ /* 0x000fea0003800000 */
[----:B------:R-:W-:Y:S01]  /*0c80*/  NOP ;  /* 0x0000000000007918 */ /* 0x000fe20000000000 */
[----:B------:R-:W2:Y:S01]  /*0c90*/  LDC R5, c[0x0][0x39c] ;  /* 0x0000e700ff057b82 */ /* 0x000ea20000000800 */
[----:B------:R-:W-:Y:S01]  /*0ca0*/  BSSY.RECONVERGENT B2, `(.L_x_26) ;  /* 0x0000010000027945 */ /* 0x000fe20003800200 */
[----:B--2---:R-:W-:-:S05]  /*0cb0*/  VIADD R5, R5, 0xffffffff ;  /* 0xffffffff05057836 */ /* 0x004fca0000000000 */
[----:B------:R2:W-:Y:S01]  /*0cc0*/  @!P3 STS [UR14+0x24], R5 ;  /* 0x00002405ff00b988 */ /* 0x0005e2000800080e */
[----:B------:R-:W-:Y:S05]  /*0cd0*/  @P3 BRA `(.L_x_27) ;  /* 0x0000000000303947 */ /* 0x000fea0003800000 */
[----:B------:R-:W2:Y:S01]  /*0ce0*/  LDS R3, [UR14+0x34] ;  /* 0x0000340eff037984 */ /* 0x000ea20008000800 */
[----:B----4-:R-:W4:Y:S03]  /*0cf0*/  LDC.64 R6, c[0x0][0x3b0] ;  /* 0x0000ec00ff067b82 */ /* 0x010f260000000a00 */
[----:B---3-5:R-:W3:Y:S01]  /*0d00*/  LDS R2, [UR14+0x1c] ;  /* 0x00001c0eff027984 */ /* 0x028ee20008000800 */
        /* <DEDUP_REMOVED lines=9> */
.L_x_27:
[----:B------:R-:W-:Y:S05]  /*0da0*/  BSYNC.RECONVERGENT B2 ;  /* 0x0000000000027941 */ /* 0x000fea0003800200 */
.L_x_26:
[----:B------:R-:W-:Y:S04]  /*0db0*/  BSSY.RECONVERGENT B3, `(.L_x_28) ;  /* 0x000001a000037945 */ /* 0x000fe80003800200 */
[----:B------:R-:W-:Y:S04]  /*0dc0*/  BSSY.RELIABLE B2, `(.L_x_29) ;  /* 0x0000015000027945 */ /* 0x000fe80003800100 */
[----:B------:R-:W-:Y:S05]  /*0dd0*/  @P3 BRA `(.L_x_30) ;  /* 0x0000000000203947 */ /* 0x000fea0003800000 */
[----:B---345:R-:W3:Y:S02]  /*0de0*/  LDS R2, [UR14+0x34] ;  /* 0x0000340eff027984 */ /* 0x038ee40008000800 */
[----:B---3--:R-:W-:-:S05]  /*0df0*/  LOP3.LUT R2, R2, 0x38, RZ, 0xb8, !PT ;  /* 0x0000003802027812 */ /* 0x008fca00078eb8ff */
[----:B------:R3:W-:Y:S01]  /*0e00*/  STS [UR14+0x34], R2 ;  /* 0x00003402ff007988 */ /* 0x0007e2000800080e */
[----:B------:R-:W-:Y:S05]  /*0e10*/  @P3 BRA `(.L_x_31) ;  /* 0x0000000000203947 */ /* 0x000fea0003800000 */
[----:B---3--:R-:W3:Y:S01]  /*0e20*/  LDS R2, [UR14+0x8] ;  /* 0x0000080eff027984 */ /* 0x008ee20008000800 */
[----:B------:R-:W-:-:S05]  /*0e30*/  IMAD.MOV.U32 R3, RZ, RZ, 0x780 ;  /* 0x00000780ff037424 */ /* 0x000fca00078e00ff */
[----:B---3--:R-:W-:-:S05]  /*0e40*/  LOP3.LUT R2, R2, 0x300, R3, 0xd8, !PT ;  /* 0x0000030002027812 */ /* 0x008fca00078ed803 */
[----:B------:R3:W-:Y:S02]  /*0e50*/  STS [UR14+0x8], R2 ;  /* 0x00000802ff007988 */ /* 0x0007e4000800080e */
.L_x_30:
[----:B------:R-:W-:Y:S05]  /*0e60*/  @P3 BRA `(.L_x_32) ;  /* 0x0000000000283947 */ /* 0x000fea0003800000 */
[----:B---345:R-:W3:Y:S02]  /*0e70*/  LDS R2, [UR14+0x8] ;  /* 0x0000080eff027984 */ /* 0x038ee40008000800 */
[----:B---3--:R-:W-:-:S05]  /*0e80*/  LOP3.LUT R2, R2, 0x1800, RZ, 0xb8, !PT ;  /* 0x0000180002027812 */ /* 0x008fca00078eb8ff */
[----:B------:R4:W-:Y:S02]  /*0e90*/  STS [UR14+0x8], R2 ;  /* 0x00000802ff007988 */ /* 0x0009e4000800080e */
.L_x_31:
[----:B------:R-:W-:Y:S05]  /*0ea0*/  @P3 BREAK.RELIABLE B2 ;  /* 0x0000000000023942 */ /* 0x000fea0003800100 */
[----:B------:R-:W-:Y:S05]  /*0eb0*/  @P3 BRA `(.L_x_33) ;  /* 0x0000000000243947 */ /* 0x000fea0003800000 */
[----:B---34-:R-:W3:Y:S01]  /*0ec0*/  LDS R2, [UR14+0x8] ;  /* 0x0000080eff027984 */ /* 0x018ee20008000800 */
[----:B------:R-:W-:-:S05]  /*0ed0*/  IMAD.MOV.U32 R3, RZ, RZ, 0x6000 ;  /* 0x00006000ff037424 */ /* 0x000fca00078e00ff */
[----:B---3--:R-:W-:-:S04]  /*0ee0*/  LOP3.LUT R2, R2, 0x6000, R3, 0xd8, !PT ;  /* 0x0000600002027812 */ /* 0x008fc800078ed803 */
[----:B------:R-:W-:-:S05]  /*0ef0*/  LOP3.LUT R2, R2, 0x400000, RZ, 0xb8, !PT ;  /* 0x0040000002027812 */ /* 0x000fca00078eb8ff */
[----:B------:R3:W-:Y:S02]  /*0f00*/  STS [UR14+0x8], R2 ;  /* 0x00000802ff007988 */ /* 0x0007e4000800080e */
.L_x_32:
[----:B------:R-:W-:Y:S05]  /*0f10*/  BSYNC.RELIABLE B2 ;  /* 0x0000000000027941 */ /* 0x000fea0003800100 */
.L_x_29:
[----:B---345:R-:W3:Y:S02]  /*0f20*/  @!P3 LDS R2, [UR14+0x8] ;  /* 0x0000080eff02b984 */ /* 0x038ee40008000800 */
[----:B---3--:R-:W-:-:S05]  /*0f30*/  @!P3 LOP3.LUT R2, R2, 0x8000, RZ, 0xb8, !PT ;  /* 0x000080000202b812 */ /* 0x008fca00078eb8ff */
[----:B------:R5:W-:Y:S02]  /*0f40*/  @!P3 STS [UR14+0x8], R2 ;  /* 0x00000802ff00b988 */ /* 0x000be4000800080e */
.L_x_33:
[----:B------:R-:W-:Y:S05]  /*0f50*/  BSYNC.RECONVERGENT B3 ;  /* 0x0000000000037941 */ /* 0x000fea0003800200 */
.L_x_28:
[----:B------:R-:W-:Y:S05]  /*0f60*/  WARPSYNC.ALL ;  /* 0x0000000000007948 */ /* 0x000fea0003800000 */
[----:B------:R-:W-:Y:S01]  /*0f70*/  NOP ;  /* 0x0000000000007918 */ /* 0x000fe20000000000 */
[----:B------:R-:W-:-:S04]  /*0f80*/  UIADD3 UR5, UPT, UPT, UR4, 0x80, URZ ;  /* 0x0000008004057890 */ /* 0x000fc8000fffe0ff */
[----:B------:R-:W-:-:S04]  /*0f90*/  UIADD3 UR6, UP0, UPT, UR5, UR16, URZ ;  /* 0x0000001005067290 */ /* 0x000fc8000ff1e0ff */
[----:B------:R-:W-:Y:S01]  /*0fa0*/  ULEA.HI.X.SX32 UR7, UR5, UR17, 0x1, UP0 ;  /* 0x0000001105077291 */ /* 0x000fe200080f0eff */
[----:B------:R-:W-:Y:S11]  /*0fb0*/  @P0 BRA `(.L_x_34) ;  /* 0x0000000000300947 */ /* 0x000ff60003800000 */
[----:B---345:R-:W3:Y:S01]  /*0fc0*/  S2R R2, SR_LANEID ;  /* 0x0000000000027919 */ /* 0x038ee20000000000 */
[----:B------:R-:W-:Y:S05]  /*0fd0*/  WARPSYNC.ALL ;  /* 0x0000000000007948 */ /* 0x000fea0003800000 */
[----:B------:R-:W-:Y:S01]  /*0fe0*/  NOP ;  /* 0x0000000000007918 */ /* 0x000fe20000000000 */
[----:B---3--:R-:W-:-:S05]  /*0ff0*/  IMAD.SHL.U32 R6, R2, 0x4, RZ ;  /* 0x0000000402067824 */ /* 0x008fca00078e00ff */
[----:B------:R-:W3:Y:S01]  /*1000*/  LDS R7, [R6+UR14] ;  /* 0x0000000e06077984 */ /* 0x000ee20008000800 */
[----:B------:R-:W-:-:S05]  /*1010*/  IADD3 R2, P1, PT, R6, UR6, RZ ;  /* 0x0000000606027c10 */ /* 0x000fca000ff3e0ff */
[----:B------:R-:W-:-:S05]  /*1020*/  IMAD.X R3, RZ, RZ, UR7, P1 ;  /* 0x00000007ff037e24 */ /* 0x000fca00088e06ff */
[----:B---3--:R3:W4:Y:S01]  /*1030*/  ATOMG.E.EXCH.STRONG.GPU PT, RZ, [R2], R7 ;  /* 0x0000000702ff73a8 */ /* 0x00872200041ee100 */
[----:B------:R-:W-:-:S04]  /*1040*/  DEPBAR {5,4,3,2,1,0} ;  /* 0x0000003f0000791a */ /* 0x000fc80000000000 */
[----:B------:R-:W5:Y:S02]  /*1050*/  CCTL.E.C.LDCU.IV.DEEP [UR6] ;  /* 0x0000000006007540 */ /* 0x000f640009c08000 */
[----:B-----5:R3:W-:Y:S01]  /*1060*/  UTMACCTL.IV [UR6] ;  /* 0x00000000060079b9 */ /* 0x0207e20008000000 */
[----:B------:R-:W-:Y:S01]  /*1070*/  NOP ;  /* 0x0000000000007918 */ /* 0x000fe20000000000 */
.L_x_34:
[----:B------:R-:W-:Y:S05]  /*1080*/  @P0 BRA `(.L_x_35) ;  /* 0x00000000000c0947 */ /* 0x000fea0003800000 */
[----:B------:R0:W-:Y:S01]  /*1090*/  UTMACMDFLUSH ;  /* 0x00000000000079b7 */ /* 0x0001e20000000000 */
[----:B------:R-:W-:Y:S05]  /*10a0*/  @P0 BRA `(.L_x_35) ;  /* 0x0000000000040947 */ /* 0x000fea0003800000 */
[----:B------:R-:W-:-:S04]  /*10b0*/  DEPBAR.LE SB0, 0x0 ;  /* 0x000080000000791a */ /* 0x000fc80000000000 */
.L_x_35:
[----:B------:R-:W-:Y:S05]  /*10c0*/  WARPSYNC.ALL ;  /* 0x0000000000007948 */ /* 0x000fea0003800000 */
[----:B------:R-:W-:Y:S01]  /*10d0*/  NOP ;  /* 0x0000000000007918 */ /* 0x000fe20000000000 */
[----:B----4-:R-:W-:Y:S06]  /*10e0*/  BAR.SYNC.DEFER_BLOCKING 0x0 ;  /* 0x0000000000007b1d */ /* 0x010fec0000010000 */
[----:B------:R-:W-:Y:S02]  /*10f0*/  BSSY.RECONVERGENT B3, `(.L_x_36) ;  /* 0x000000b000037945 */ /* 0x000fe40003800200 */
[----:B------:R-:W-:Y:S06]  /*1100*/  BAR.SYNC.DEFER_BLOCKING 0x0 ;  /* 0x0000000000007b1d */ /* 0x000fec0000010000 */
[----:B------:R4:W-:Y:S01]  /*1110*/  @!P0 STS [R11], RZ ;  /* 0x000000ff0b008388 */ /* 0x0009e20000000800 */
[----:B------:R-:W-:Y:S01]  /*1120*/  NOP ;  /* 0x0000000000007918 */ /* 0x000fe20000000000 */
[----:B------:R-:W-:Y:S05]  /*1130*/  @P3 BRA `(.L_x_37) ;  /* 0x0000000000183947 */ /* 0x000fea0003800000 */
[----:B---3-5:R-:W3:Y:S01]  /*1140*/  LDS R2, [UR14+0x8] ;  /* 0x0000080eff027984 */ /* 0x028ee20008000800 */
[----:B------:R-:W5:Y:S01]  /*1150*/  LDC.64 R6, c[0x0][0x390] ;  /* 0x0000e400ff067b82 */ /* 0x000f620000000a00 */
[----:B------:R-:W-:Y:S02]  /*1160*/  IMAD.MOV.U32 R3, RZ, RZ, 0x70 ;  /* 0x00000070ff037424 */ /* 0x000fe400078e00ff */
[----:B-----5:R5:W-:Y:S03]  /*1170*/  STS.64 [UR14], R6 ;  /* 0x00000006ff007988 */ /* 0x020be60008000a0e */
[----:B---3--:R-:W-:-:S05]  /*1180*/  LOP3.LUT R2, R2, 0x10, R3, 0xd8, !PT ;  /* 0x0000001002027812 */ /* 0x008fca00078ed803 */
[----:B------:R5:W-:Y:S02]  /*1190*/  STS [UR14+0x8], R2 ;  /* 0x00000802ff007988 */ /* 0x000be4000800080e */
.L_x_37:
[----:B---3--:R-:W-:Y:S05]  /*11a0*/  BSYNC.RECONVERGENT B3 ;  /* 0x0000000000037941 */ /* 0x008fea0003800200 */
.L_x_36:
[----:B------:R-:W-:Y:S04]  /*11b0*/  BSSY.RECONVERGENT B4, `(.L_x_38) ;  /* 0x0000011000047945 */ /* 0x000fe80003800200 */
[----:B------:R-:W-:Y:S04]  /*11c0*/  BSSY.RELIABLE B3, `(.L_x_39) ;  /* 0x000000e000037945 */ /* 0x000fe80003800100 */
[----:B------:R-:W-:Y:S05]  /*11d0*/  @P3 BRA `(.L_x_40) ;  /* 0x0000000000243947 */ /* 0x000fea0003800000 */
[----:B-----5:R-:W3:Y:S01]  /*11e0*/  LDS R2, [UR14+0x34] ;  /* 0x0000340eff027984 */ /* 0x020ee20008000800 */
[----:B------:R-:W-:-:S05]  /*11f0*/  IMAD.MOV.U32 R3, RZ, RZ, 0x3f000000 ;  /* 0x3f000000ff037424 */ /* 0x000fca00078e00ff */
[----:B---3--:R-:W-:-:S05]  /*1200*/  LOP3.LUT R2, R2, 0xff000000, R3, 0xb8, !PT ;  /* 0xff00000002027812 */ /* 0x008fca00078eb803 */
[----:B------:R3:W-:Y:S01]  /*1210*/  STS [UR14+0x34], R2 ;  /* 0x00003402ff007988 */ /* 0x0007e2000800080e */
[----:B------:R-:W-:Y:S05]  /*1220*/  @P3 BRA `(.L_x_41) ;  /* 0x00000000001c3947 */ /* 0x000fea0003800000 */
[----:B---3--:R-:W3:Y:S01]  /*1230*/  LDS R2, [UR14+0x38] ;  /* 0x0000380eff027984 */ /* 0x008ee20008000800 */
[----:B------:R-:W-:-:S05]  /*1240*/  IMAD.MOV.U32 R3, RZ, RZ, 0x7f ;  /* 0x0000007fff037424 */ /* 0x000fca00078e00ff */
[----:B---3--:R-:W-:-:S05]  /*1250*/  LOP3.LUT R2, R2, 0xff, R3, 0xb8, !PT ;  /* 0x000000ff02027812 */ /* 0x008fca00078eb803 */
[----:B------:R3:W-:Y:S02]  /*1260*/  STS [UR14+0x38], R2 ;  /* 0x00003802ff007988 */ /* 0x0007e4000800080e */
.L_x_40:
[----:B------:R-:W-:Y:S05]  /*1270*/  @P3 BREAK.RELIABLE B3 ;  /* 0x0000000000033942 */ /* 0x000fea0003800100 */
[----:B------:R-:W-:Y:S05]  /*1280*/  @P3 BRA `(.L_x_42) ;  /* 0x00000000000c3947 */ /* 0x000fea0003800000 */
[----:B------:R2:W-:Y:S02]  /*1290*/  STS [UR14+0x20], R5 ;  /* 0x00002005ff007988 */ /* 0x0005e4000800080e */
.L_x_41:
[----:B------:R-:W-:Y:S05]  /*12a0*/  BSYNC.RELIABLE B3 ;  /* 0x0000000000037941 */ /* 0x000fea0003800100 */
.L_x_39:
[----:B------:R2:W-:Y:S02]  /*12b0*/  @!P3 STS [UR14+0x24], R4 ;  /* 0x00002404ff00b988 */ /* 0x0005e4000800080e */
.L_x_42:
[----:B------:R-:W-:Y:S05]  /*12c0*/  BSYNC.RECONVERGENT B4 ;  /* 0x0000000000047941 */ /* 0x000fea0003800200 */
.L_x_38:
[----:B------:R-:W-:Y:S05]  /*12d0*/  WARPSYNC.ALL ;  /* 0x0000000000007948 */ /* 0x000fea0003800000 */
[----:B------:R-:W-:Y:S01]  /*12e0*/  NOP ;  /* 0x0000000000007918 */ /* 0x000fe20000000000 */
[----:B------:R-:W-:Y:S04]  /*12f0*/  BSSY.RECONVERGENT B4, `(.L_x_43) ;  /* 0x000000e000047945 */ /* 0x000fe80003800200 */
[----:B------:R-:W-:Y:S05]  /*1300*/  @P3 BRA `(.L_x_44) ;  /* 0x0000000000303947 */ /* 0x000fea0003800000 */
[----:B------:R-:W2:Y:S02]  /*1310*/  LDS R3, [UR14+0x34] ;  /* 0x0000340eff037984 */ /* 0x000ea40008000800 */
[----:B--2---:R-:W2:Y:S02]  /*1320*/  LDC.64 R4, c[0x0][0x3b8] ;  /* 0x0000ee00ff047b82 */ /* 0x004ea40000000a00 */
[----:B---3-5:R-:W3:Y:S01]  /*1330*/  LDS R2, [UR14+0x1c] ;  /* 0x00001c0eff027984 */ /* 0x028ee20008000800 */
[C---:B--2---:R-:W-:Y:S01]  /*1340*/  SHF.L.U64.HI R5, R4.reuse, 0x1, R5 ;  /* 0x0000000104057819 */ /* 0x044fe20000010205 */
[----:B------:R-:W-:-:S03]  /*1350*/  IMAD.SHL.U32 R4, R4, 0x2, RZ ;  /* 0x0000000204047824 */ /* 0x000fc600078e00ff */
[--C-:B------:R-:W-:Y:S02]  /*1360*/  SHF.R.U32.HI R7, RZ, 0x4, R5.reuse ;  /* 0x00000004ff077819 */ /* 0x100fe40000011605 */
[----:B------:R-:W-:-:S05]  /*1370*/  SHF.R.U64 R4, R4, 0x4, R5 ;  /* 0x0000000404047819 */ /* 0x000fca0000001205 */
[----:B------:R2:W-:Y:S01]  /*1380*/  STS [UR14+0xc], R4 ;  /* 0x00000c04ff007988 */ /* 0x0005e2000800080e */
[----:B------:R-:W-:Y:S02]  /*1390*/  LOP3.LUT R3, R3, 0x7, RZ, 0xb8, !PT ;  /* 0x0000000703037812 */ /* 0x000fe400078eb8ff */
[----:B---3--:R-:W-:-:S03]  /*13a0*/  LOP3.LUT R2, R2, 0xf, R7, 0xb8, !PT ;  /* 0x0000000f02027812 */ /* 0x008fc600078eb807 */
[----:B------:R2:W-:Y:S04]  /*13b0*/  STS [UR14+0x34], R3 ;  /* 0x00003403ff007988 */ /* 0x0005e8000800080e */
[----:B------:R2:W-:Y:S02]  /*13c0*/  STS [UR14+0x1c], R2 ;  /* 0x00001c02ff007988 */ /* 0x0005e4000800080e */
.L_x_44:
[----:B------:R-:W-:Y:S05]  /*13d0*/  BSYNC.RECONVERGENT B4 ;  /* 0x0000000000047941 */ /* 0x000fea0003800200 */
.L_x_43:
[----:B------:R-:W-:Y:S04]  /*13e0*/  BSSY.RECONVERGENT B5, `(.L_x_45) ;  /* 0x000001a000057945 */ /* 0x000fe80003800200 */
[----:B------:R-:W-:Y:S04]  /*13f0*/  BSSY.RELIABLE B4, `(.L_x_46) ;  /* 0x0000015000047945 */ /* 0x000fe80003800100 */
[----:B------:R-:W-:Y:S05]  /*1400*/  @P3 BRA `(.L_x_47) ;  /* 0x0000000000203947 */ /* 0x000fea0003800000 */
[----:B--23-5:R-:W2:Y:S02]  /*1410*/  LDS R2, [UR14+0x34] ;  /* 0x0000340eff027984 */ /* 0x02cea40008000800 */
[----:B--2---:R-:W-:-:S05]  /*1420*/  LOP3.LUT R2, R2, 0x38, RZ, 0xb8, !PT ;  /* 0x0000003802027812 */ /* 0x004fca00078eb8ff */
[----:B------:R2:W-:Y:S01]  /*1430*/  STS [UR14+0x34], R2 ;  /* 0x00003402ff007988 */ /* 0x0005e2000800080e */
[----:B------:R-:W-:Y:S05]  /*1440*/  @P3 BRA `(.L_x_48) ;  /* 0x0000000000203947 */ /* 0x000fea0003800000 */
[----:B--2---:R-:W2:Y:S01]  /*1450*/  LDS R2, [UR14+0x8] ;  /* 0x0000080eff027984 */ /* 0x004ea20008000800 */
[----:B------:R-:W-:-:S05]  /*1460*/  IMAD.MOV.U32 R3, RZ, RZ, 0x780 ;  /* 0x00000780ff037424 */ /* 0x000fca00078e00ff */
[----:B--2---:R-:W-:-:S05]  /*1470*/  LOP3.LUT R2, R2, 0x300, R3, 0xd8, !PT ;  /* 0x0000030002027812 */ /* 0x004fca00078ed803 */
[----:B------:R2:W-:Y:S02]  /*1480*/  STS [UR14+0x8], R2 ;  /* 0x00000802ff007988 */ /* 0x0005e4000800080e */
.L_x_47:
[----:B------:R-:W-:Y:S05]  /*1490*/  @P3 BRA `(.L_x_49) ;  /* 0x0000000000283947 */ /* 0x000fea0003800000 */
[----:B--23-5:R-:W2:Y:S02]  /*14a0*/  LDS R2, [UR14+0x8] ;  /* 0x0000080eff027984 */ /* 0x02cea40008000800 */
[----:B--2---:R-:W-:-:S05]  /*14b0*/  LOP3.LUT R2, R2, 0x1800, RZ, 0xb8, !PT ;  /* 0x0000180002027812 */ /* 0x004fca00078eb8ff */
[----:B------:R3:W-:Y:S02]  /*14c0*/  STS [UR14+0x8], R2 ;  /* 0x00000802ff007988 */ /* 0x0007e4000800080e */
.L_x_48:
[----:B------:R-:W-:Y:S05]  /*14d0*/  @P3 BREAK.RELIABLE B4 ;  /* 0x0000000000043942 */ /* 0x000fea0003800100 */
[----:B------:R-:W-:Y:S05]  /*14e0*/  @P3 BRA `(.L_x_50) ;  /* 0x0000000000243947 */ /* 0x000fea0003800000 */
[----:B--23--:R-:W2:Y:S01]  /*14f0*/  LDS R2, [UR14+0x8] ;  /* 0x0000080eff027984 */ /* 0x00cea20008000800 */
[----:B------:R-:W-:-:S05]  /*1500*/  IMAD.MOV.U32 R3, RZ, RZ, 0x6000 ;  /* 0x00006000ff037424 */ /* 0x000fca00078e00ff */
[----:B--2---:R-:W-:-:S04]  /*1510*/  LOP3.LUT R2, R2, 0x6000, R3, 0xd8, !PT ;  /* 0x0000600002027812 */ /* 0x004fc800078ed803 */
[----:B------:R-:W-:-:S05]  /*1520*/  LOP3.LUT R2, R2, 0x400000, RZ, 0xb8, !PT ;  /* 0x0040000002027812 */ /* 0x000fca00078eb8ff */
[----:B------:R2:W-:Y:S02]  /*1530*/  STS [UR14+0x8], R2 ;  /* 0x00000802ff007988 */ /* 0x0005e4000800080e */
.L_x_49:
[----:B------:R-:W-:Y:S05]  /*1540*/  BSYNC.RELIABLE B4 ;  /* 0x0000000000047941 */ /* 0x000fea0003800100 */
.L_x_46:
[----:B--23-5:R-:W2:Y:S02]  /*1550*/  @!P3 LDS R2, [UR14+0x8] ;  /* 0x0000080eff02b984 */ /* 0x02cea40008000800 */
[----:B--2---:R-:W-:-:S05]  /*1560*/  @!P3 LOP3.LUT R2, R2, 0x8000, RZ, 0xb8, !PT ;  /* 0x000080000202b812 */ /* 0x004fca00078eb8ff */
[----:B------:R5:W-:Y:S02]  /*1570*/  @!P3 STS [UR14+0x8], R2 ;  /* 0x00000802ff00b988 */ /* 0x000be4000800080e */
.L_x_50:
[----:B------:R-:W-:Y:S05]  /*1580*/  BSYNC.RECONVERGENT B5 ;  /* 0x0000000000057941 */ /* 0x000fea0003800200 */
.L_x_45:
[----:B------:R-:W-:Y:S05]  /*1590*/  WARPSYNC.ALL ;  /* 0x0000000000007948 */ /* 0x000fea0003800000 */
[----:B------:R-:W-:Y:S01]  /*15a0*/  NOP ;  /* 0x0000000000007918 */ /* 0x000fe20000000000 */
[----:B------:R-:W-:-:S04]  /*15b0*/  UIADD3 UR4, UPT, UPT, UR4, 0x100, URZ ;  /* 0x0000010004047890 */ /* 0x000fc8000fffe0ff */
[----:B------:R-:W-:-:S04]  /*15c0*/  UIADD3 UR16, UP0, UPT, UR4, UR16, URZ ;  /* 0x0000001004107290 */ /* 0x000fc8000ff1e0ff */
[----:B------:R-:W-:Y:S01]  /*15d0*/  ULEA.HI.X.SX32 UR17, UR4, UR17, 0x1, UP0 ;  /* 0x0000001104117291 */ /* 0x000fe200080f0eff */
[----:B------:R-:W-:Y:S11]  /*15e0*/  @P0 BRA `(.L_x_51) ;  /* 0x0000000000300947 */ /* 0x000ff60003800000 */
[----:B--23-5:R-:W2:Y:S01]  /*15f0*/  S2R R2, SR_LANEID ;  /* 0x0000000000027919 */ /* 0x02cea20000000000 */
[----:B------:R-:W-:Y:S05]  /*1600*/  WARPSYNC.ALL ;  /* 0x0000000000007948 */ /* 0x000fea0003800000 */
[----:B------:R-:W-:Y:S01]  /*1610*/  NOP ;  /* 0x0000000000007918 */ /* 0x000fe20000000000 */
[----:B--2---:R-:W-:-:S05]  /*1620*/  IMAD.SHL.U32 R4, R2, 0x4, RZ ;  /* 0x0000000402047824 */ /* 0x004fca00078e00ff */
[----:B------:R-:W2:Y:S01]  /*1630*/  LDS R5, [R4+UR14] ;  /* 0x0000000e04057984 */ /* 0x000ea20008000800 */
[----:B------:R-:W-:-:S05]  /*1640*/  IADD3 R2, P1, PT, R4, UR16, RZ ;  /* 0x0000001004027c10 */ /* 0x000fca000ff3e0ff */
[----:B------:R-:W-:-:S05]  /*1650*/  IMAD.X R3, RZ, RZ, UR17, P1 ;  /* 0x00000011ff037e24 */ /* 0x000fca00088e06ff */
[----:B--2---:R2:W3:Y:S01]  /*1660*/  ATOMG.E.EXCH.STRONG.GPU PT, RZ, [R2], R5 ;  /* 0x0000000502ff73a8 */ /* 0x0044e200041ee100 */
[----:B------:R-:W-:-:S04]  /*1670*/  DEPBAR {5,4,3,2,1,0} ;  /* 0x0000003f0000791a */ /* 0x000fc80000000000 */
[----:B------:R-:W5:Y:S02]  /*1680*/  CCTL.E.C.LDCU.IV.DEEP [UR16] ;  /* 0x0000000010007540 */ /* 0x000f640009c08000 */
[----:B-----5:R2:W-:Y:S01]  /*1690*/  UTMACCTL.IV [UR16] ;  /* 0x00000000100079b9 */ /* 0x0205e20008000000 */
[----:B------:R-:W-:Y:S01]  /*16a0*/  NOP ;  /* 0x0000000000007918 */ /* 0x000fe20000000000 */
.L_x_51:
[----:B------:R-:W-:Y:S05]  /*16b0*/  @P0 BRA `(.L_x_52) ;  /* 0x00000000000c0947 */ /* 0x000fea0003800000 */
[----:B------:R0:W-:Y:S01]  /*16c0*/  UTMACMDFLUSH ;  /* 0x00000000000079b7 */ /* 0x0001e20000000000 */
[----:B------:R-:W-:Y:S05]  /*16d0*/  @P0 BRA `(.L_x_52) ;  /* 0x0000000000040947 */ /* 0x000fea0003800000 */
[----:B------:R-:W-:-:S04]  /*16e0*/  DEPBAR.LE SB0, 0x0 ;  /* 0x000080000000791a */ /* 0x000fc80000000000 */
.L_x_52:
[----:B------:R-:W-:Y:S05]  /*16f0*/  WARPSYNC.ALL ;  /* 0x0000000000007948 */ /* 0x000fea0003800000 */
[----:B------:R-:W-:Y:S01]  /*1700*/  NOP ;  /* 0x0000000000007918 */ /* 0x000fe20000000000 */
[----:B---3--:R-:W-:Y:S01]  /*1710*/  BAR.SYNC.DEFER_BLOCKING 0x0 ;  /* 0x0000000000007b1d */ /* 0x008fe20000010000 */
[----:B------:R-:W-:Y:S01]  /*1720*/  ISETP.GE.AND P0, PT, R13, 0x1, PT ;  /* 0x000000010d00780c */ /* 0x000fe20003f06270 */
[----:B------:R-:W-:Y:S01]  /*1730*/  USHF.L.U32 UR11, UR11, 0x8, URZ ;  /* 0x000000080b0b7899 */ /* 0x000fe200080006ff */
[----:B--2--5:R-:W-:Y:S01]  /*1740*/  SHF.R.U32.HI R2, RZ, 0x5, R0 ;  /* 0x00000005ff027819 */ /* 0x024fe20000011600 */
[----:B------:R-:W-:-:S02]  /*1750*/  USHF.L.U32 UR31, UR15, 0x7, URZ ;  /* 0x000000070f1f7899 */ /* 0x000fc400080006ff */
[----:B------:R-:W-:Y:S01]  /*1760*/  VOTEU.ALL UP0, P3 ;  /* 0x0000000000ff7886 */ /* 0x000fe20001800000 */
[----:B------:R-:W-:Y:S01]  /*1770*/  UMOV UR4, 0x1 ;  /* 0x0000000100047882 */ /* 0x000fe20000000000 */
[----:B------:R-:W-:Y:S01]  /*1780*/  VOTEU.ALL UP1, P3 ;  /* 0x0000000000ff7886 */ /* 0x000fe20001820000 */
[----:B------:R-:W-:Y:S02]  /*1790*/  R2UR UR20, R2 ;  /* 0x00000000021472ca */ /* 0x000fe400000e0000 */
[----:B------:R-:W-:-:S04]  /*17a0*/  @!UP0 UIADD3 UR8, UPT, UPT, -UR4, 0x100000, URZ ;  /* 0x0010000004088890 */ /* 0x000fc8000fffe1ff */
[----:B------:R-:W-:Y:S02]  /*17b0*/  @!UP0 USHF.L.U32 UR9, UR8, 0xb, URZ ;  /* 0x0000000b08098899 */ /* 0x000fe400080006ff */
[----:B------:R-:W-:Y:S02]  /*17c0*/  @!UP0 USHF.L.U32 UR8, UR8, 0x1, URZ ;  /* 0x0000000108088899 */ /* 0x000fe400080006ff */
[----:B------:R-:W-:-:S04]  /*17d0*/  @!UP0 UIADD3 UR4, UPT, UPT, -UR4, 0x100000, URZ ;  /* 0x0010000004048890 */ /* 0x000fc8000fffe1ff */
[----:B------:R-:W-:Y:S02]  /*17e0*/  @!UP0 USHF.L.U32 UR5, UR4, 0xb, URZ ;  /* 0x0000000b04058899 */ /* 0x000fe400080006ff */
[----:B------:R-:W-:Y:S01]  /*17f0*/  @!UP0 USHF.L.U32 UR4, UR4, 0x1, URZ ;  /* 0x0000000104048899 */ /* 0x000fe200080006ff */
[----:B------:R-:W-:Y:S01]  /*1800*/  VOTEU.ALL UP0, P3 ;  /* 0x0000000000ff7886 */ /* 0x000fe20001800000 */
[----:B------:R-:W2:Y:S04]  /*1810*/  FENCE.VIEW.ASYNC.S ;  /* 0x00000000000073c6 */ /* 0x000ea80000000000 */
[----:B--2---:R2:W3:Y:S06]  /*1820*/  @!UP0 SYNCS.EXCH.64 URZ, [UR14+0x18000], UR8 ;  /* 0x018000080eff85b2 */ /* 0x0044ec0008000100 */
[----:B------:R2:W5:Y:S01]  /*1830*/  @!UP1 SYNCS.EXCH.64 URZ, [UR14+0x18010], UR4 ;  /* 0x018010040eff95b2 */ /* 0x0005620008000100 */
[----:B------:R-:W-:Y:S05]  /*1840*/  @!P0 BRA `(.L_x_53) ;  /* 0x0000000800908947 */ /* 0x000fea0003800000 */
[----:B---3-5:R-:W-:Y:S01]  /*1850*/  BAR.SYNC.DEFER_BLOCKING 0x0 ;  /* 0x0000000000007b1d */ /* 0x028fe20000010000 */
[----:B------:R-:W-:Y:S01]  /*1860*/  ELECT P1, URZ, PT ;  /* 0x0000000000ff782f */ /* 0x000fe20003820000 */
[----:B------:R-:W-:Y:S01]  /*1870*/  @!P3 IMAD.MOV.U32 R2, RZ, RZ, 0x18000 ;  /* 0x00018000ff02b424 */ /* 0x000fe200078e00ff */
[----:B--2---:R-:W-:Y:S02]  /*1880*/  ULOP3.LUT UR5, UR20, 0x1, URZ, 0xc0, !UPT ;  /* 0x0000000114057892 */ /* 0x004fe4000f8ec0ff */
[C---:B------:R-:W-:Y:S02]  /*1890*/  ISETP.LT.U32.AND P1, PT, R10.reuse, 0x40, P1 ;  /* 0x000000400a00780c */ /* 0x040fe40000f21070 */
[----:B------:R-:W-:Y:S01]  /*18a0*/  ELECT P0, URZ, PT ;  /* 0x0000000000ff782f */ /* 0x000fe20003800000 */
[----:B------:R-:W-:Y:S02]  /*18b0*/  ULEA UR8, UR5, UR14, 0xe ;  /* 0x0000000e05087291 */ /* 0x000fe4000f8e70ff */
[----:B------:R-:W-:Y:S01]  /*18c0*/  USHF.L.U32 UR30, UR5, 0x6, URZ ;  /* 0x00000006051e7899 */ /* 0x000fe200080006ff */
[----:B------:R-:W-:Y:S01]  /*18d0*/  ISETP.LT.U32.AND P0, PT, R10, 0x40, P0 ;  /* 0x000000400a00780c */ /* 0x000fe20000701070 */
[----:B------:R-:W-:-:S02]  /*18e0*/  UIADD3 UR4, UPT, UPT, UR14, 0x10000, URZ ;  /* 0x000100000e047890 */ /* 0x000fc4000fffe0ff */
[----:B------:R-:W-:Y:S02]  /*18f0*/  USHF.R.U32.HI UR18, URZ, 0x4, UR14 ;  /* 0x00000004ff127899 */ /* 0x000fe4000801160e */
[----:B------:R-:W-:Y:S02]  /*1900*/  USHF.R.U32.HI UR4, URZ, 0x4, UR4 ;  /* 0x00000004ff047899 */ /* 0x000fe40008011604 */
[----:B------:R-:W-:Y:S01]  /*1910*/  VOTEU.ANY UP1, P1 ;  /* 0x0000000000ff7886 */ /* 0x000fe20000820100 */
[----:B------:R-:W-:Y:S01]  /*1920*/  VOTEU.ANY UP0, P1 ;  /* 0x0000000000ff7886 */ /* 0x000fe20000800100 */
[----:B------:R-:W-:Y:S01]  /*1930*/  UMOV UR10, UR30 ;  /* 0x0000001e000a7c82 */ /* 0x000fe20008000000 */
[----:B------:R-:W-:Y:S02]  /*1940*/  USGXT.U32 UR18, UR18, 0xe ;  /* 0x0000000e1212789a */ /* 0x000fe40008000000 */
[----:B------:R-:W-:Y:S01]  /*1950*/  @UP1 UIADD3 UR28, UPT, UPT, UR8, 0x10000, URZ ;  /* 0x00010000081c1890 */ /* 0x000fe2000fffe0ff */
[----:B------:R2:W-:Y:S01]  /*1960*/  @!P3 SYNCS.ARRIVE.TRANS64 RZ, [UR14+0x18000], R2 ;  /* 0x01800002ffffb9a7 */ /* 0x0005e2000800000e */
[----:B------:R-:W-:Y:S01]  /*1970*/  @UP1 UIADD3 UR29, UPT, UPT, UR14, 0x18000, URZ ;  /* 0x000180000e1d1890 */ /* 0x000fe2000fffe0ff */
[----:B------:R-:W-:Y:S01]  /*1980*/  BAR.SYNC.DEFER_BLOCKING 0x0 ;  /* 0x0000000000007b1d */ /* 0x000fe20000010000 */
[----:B------:R-:W-:-:S02]  /*1990*/  ULEA UR8, UR5, UR8, 0xe ;  /* 0x0000000805087291 */ /* 0x000fc4000f8e70ff */
[----:B------:R-:W-:-:S03]  /*19a0*/  USGXT.U32 UR24, UR4, 0xe ;  /* 0x0000000e0418789a */ /* 0x000fc60008000000 */
[----:B------:R-:W-:Y:S01]  /*19b0*/  VOTEU.ANY UP2, P0 ;  /* 0x0000000000ff7886 */ /* 0x000fe20000040100 */
[----:B------:R-:W-:Y:S01]  /*19c0*/  VOTEU.ANY UP1, P0 ;  /* 0x0000000000ff7886 */ /* 0x000fe20000020100 */
[----:B------:R-:W-:Y:S01]  /*19d0*/  UMOV UR4, URZ ;  /* 0x000000ff00047c82 */ /* 0x000fe20008000000 */
[----:B------:R-:W-:Y:S01]  /*19e0*/  UMOV UR19, 0x40004040 ;  /* 0x4000404000137882 */ /* 0x000fe20000000000 */
[----:B------:R-:W-:Y:S01]  /*19f0*/  UMOV UR25, 0x40004040 ;  /* 0x4000404000197882 */ /* 0x000fe20000000000 */
[----:B------:R-:W-:Y:S01]  /*1a00*/  @UP2 UIADD3 UR9, UPT, UPT, UR14, 0x18000, URZ ;  /* 0x000180000e092890 */ /* 0x000fe2000fffe0ff */
[----:B------:R2:W-:Y:S01]  /*1a10*/  @UP0 UTMALDG.2D [UR28], [UR12] ;  /* 0x0000001c0c0005b4 */ /* 0x0005e20008008000 */
[----:B------:R-:W-:-:S04]  /*1a20*/  UIADD3 UR22, UP0, UPT, UR18, 0x2, URZ ;  /* 0x0000000212167890 */ /* 0x000fc8000ff1e0ff */
[----:B------:R-:W-:Y:S02]  /*1a30*/  UIADD3.X UR23, UPT, UPT, UR4, 0x40004040, URZ, UP0, !UPT ;  /* 0x4000404004177890 */ /* 0x000fe400087fe4ff */
[----:B------:R-:W-:Y:S01]  /*1a40*/  UIADD3 UR26, UP0, UPT, UR24, 0x2, URZ ;  /* 0x00000002181a7890 */ /* 0x000fe2000ff1e0ff */
[----:B------:R3:W-:Y:S06]  /*1a50*/  MEMBAR.ALL.CTA ;  /* 0x0000000000007992 */ /* 0x0007ec0000008000 */
[----:B---3--:R-:W3:Y:S01]  /*1a60*/  FENCE.VIEW.ASYNC.S ;  /* 0x00000000000073c6 */ /* 0x008ee20000000000 */
[----:B------:R-:W-:-:S02]  /*1a70*/  UIADD3.64 UR34, UPT, UPT, UR22, 0x2, URZ ;  /* 0x0000000216227897 */ /* 0x000fc4000fffe0ff */
[----:B------:R-:W-:Y:S02]  /*1a80*/  UIADD3.X UR27, UPT, UPT, UR4, 0x40004040, URZ, UP0, !UPT ;  /* 0x40004040041b7890 */ /* 0x000fe400087fe4ff */
[----:B------:R-:W-:Y:S02]  /*1a90*/  UIADD3.64 UR36, UPT, UPT, UR22, 0x4, URZ ;  /* 0x0000000416247897 */ /* 0x000fe4000fffe0ff */
[----:B------:R-:W-:Y:S02]  /*1aa0*/  UIADD3.64 UR38, UPT, UPT, UR22, 0x7fe, URZ ;  /* 0x000007fe16267897 */ /* 0x000fe4000fffe0ff */
[----:B------:R-:W-:Y:S02]  /*1ab0*/  UIADD3.64 UR40, UPT, UPT, UR22, 0x800, URZ ;  /* 0x0000080016287897 */ /* 0x000fe4000fffe0ff */
[----:B------:R-:W-:Y:S02]  /*1ac0*/  UIADD3.64 UR42, UPT, UPT, UR22, 0x802, URZ ;  /* 0x00000802162a7897 */ /* 0x000fe4000fffe0ff */
[----:B------:R-:W-:-:S02]  /*1ad0*/  UIADD3.64 UR44, UPT, UPT, UR22, 0x804, URZ ;  /* 0x00000804162c7897 */ /* 0x000fc4000fffe0ff */
[----:B------:R-:W-:Y:S02]  /*1ae0*/  UIADD3.64 UR46, UPT, UPT, UR26, 0x2, URZ ;  /* 0x000000021a2e7897 */ /* 0x000fe4000fffe0ff */
[----:B------:R-:W-:Y:S02]  /*1af0*/  UIADD3.64 UR48, UPT, UPT, UR26, 0x4, URZ ;  /* 0x000000041a307897 */ /* 0x000fe4000fffe0ff */
[----:B------:R-:W-:Y:S02]  /*1b00*/  UIADD3.64 UR50, UPT, UPT, UR26, 0x3fe, URZ ;  /* 0x000003fe1a327897 */ /* 0x000fe4000fffe0ff */
[----:B------:R-:W-:Y:S02]  /*1b10*/  UIADD3.64 UR52, UPT, UPT, UR26, 0x400, URZ ;  /* 0x000004001a347897 */ /* 0x000fe4000fffe0ff */
[----:B------:R-:W-:Y:S01]  /*1b20*/  UIADD3.64 UR54, UPT, UPT, UR26, 0x402, URZ ;  /* 0x000004021a367897 */ /* 0x000fe2000fffe0ff */
[----:B---3--:R-:W-:Y:S01]  /*1b30*/  BAR.SYNC.DEFER_BLOCKING 0x0 ;  /* 0x0000000000007b1d */ /* 0x008fe20000010000 */
[----:B------:R-:W-:-:S02]  /*1b40*/  UIADD3.64 UR56, UPT, UPT, UR26, 0x404, URZ ;  /* 0x000004041a387897 */ /* 0x000fc4000fffe0ff */
[----:B------:R-:W-:-:S03]  /*1b50*/  UISETP.NE.U32.AND UP0, UPT, UR20, URZ, UPT ;  /* 0x000000ff1400728c */ /* 0x000fc6000bf05070 */
[----:B------:R2:W-:Y:S02]  /*1b60*/  @UP1 UTMALDG.2D [UR8], [UR6] ;  /* 0x00000008060015b4 */ /* 0x0005e40008008000 */
[----:B------:R-:W-:Y:S06]  /*1b70*/  BAR.SYNC.DEFER_BLOCKING 0x0 ;  /* 0x0000000000007b1d */ /* 0x000fec0000010000 */
[----:B------:R-:W3:Y:S02]  /*1b80*/  SYNCS.PHASECHK.TRANS64.TRYWAIT P0, [UR14+0x18000], RZ ;  /* 0x018000ffff0075a7 */ /* 0x000ee4000800110e */
[----:B--23--:R-:W-:Y:S05]  /*1b90*/  @!P0 BRA `(.L_x_54) ;  /* 0x0000001400788947 */ /* 0x00cfea0003800000 */
.L_x_66:
[----:B------:R-:W-:Y:S05]  /*1ba0*/  BRA.U UP0, `(.L_x_55) ;  /* 0x0000000100647547 */ /* 0x000fea000b800000 */
[----:B------:R-:W-:Y:S01]  /*1bb0*/  UMOV UR4, 0x0 ;  /* 0x0000000000047882 */ /* 0x000fe20000000000 */
[----:B------:R-:W-:Y:S01]  /*1bc0*/  UMOV UR5, 0x8400010 ;  /* 0x0840001000057882 */ /* 0x000fe20000000000 */
[----:B------:R-:W-:Y:S01]  /*1bd0*/  UMOV UR8, 0x0 ;  /* 0x0000000000087882 */ /* 0x000fe20000000000 */
[----:B------:R-:W-:Y:S01]  /*1be0*/  UMOV UR9, 0x8400010 ;  /* 0x0840001000097882 */ /* 0x000fe20000000000 */
[----:B------:R-:W-:Y:S01]  /*1bf0*/  UMOV UR28, 0x0 ;  /* 0x00000000001c7882 */ /* 0x000fe20000000000 */
[----:B------:R-:W-:Y:S01]  /*1c00*/  UMOV UR29, 0x8400010 ;  /* 0x08400010001d7882 */ /* 0x000fe20000000000 */
[----:B------:R2:W-:Y:S01]  /*1c10*/  UTCHMMA gdesc[UR24], gdesc[UR18], tmem[UR32], tmem[UR4], idesc[UR5], !UPT ;  /* 0x00ff0412180075ea */ /* 0x0005e2000f800020 */
[----:B------:R-:W-:Y:S01]  /*1c20*/  UMOV UR58, 0x0 ;  /* 0x00000000003a7882 */ /* 0x000fe20000000000 */
[----:B------:R-:W-:Y:S01]  /*1c30*/  UMOV UR59, 0x8400010 ;  /* 0x08400010003b7882 */ /* 0x000fe20000000000 */
[----:B------:R2:W-:Y:S01]  /*1c40*/  UTCHMMA gdesc[UR26], gdesc[UR22], tmem[UR32], tmem[UR8], idesc[UR9], UPT ;  /* 0x00ff08161a0075ea */ /* 0x0005e2000b800020 */
        /* <DEDUP_REMOVED lines=12> */
[----:B------:R2:W-:Y:S01]  /*1d10*/  UTCHMMA gdesc[UR54], gdesc[UR42], tmem[UR32], tmem[UR64], idesc[UR65], UPT ;  /* 0x00ff402a360075ea */ /* 0x0005e2000b800020 */
[----:B------:R2:W-:Y:S01]  /*1d20*/  UTCHMMA gdesc[UR56], gdesc[UR44], tmem[UR32], tmem[UR66], idesc[UR67], UPT ;  /* 0x00ff422c380075ea */ /* 0x0005e2000b800020 */
[----:B------:R-:W-:Y:S01]  /*1d30*/  NOP ;  /* 0x0000000000007918 */ /* 0x000fe20000000000 */
.L_x_55:
[----:B------:R-:W-:Y:S01]  /*1d40*/  ELECT P0, URZ, PT ;  /* 0x0000000000ff782f */ /* 0x000fe20003800000 */
[----:B--2---:R-:W-:-:S03]  /*1d50*/  UIADD3 UR4, UPT, UPT, UR14, 0x18010, URZ ;  /* 0x000180100e047890 */ /* 0x004fc6000fffe0ff */
[----:B------:R-:W-:Y:S01]  /*1d60*/  ISETP.LT.U32.AND P0, PT, R10, 0x20, P0 ;  /* 0x000000200a00780c */ /* 0x000fe20000701070 */
[----:B------:R-:W-:-:S12]  /*1d70*/  UMOV UR5, URZ ;  /* 0x000000ff00057c82 */ /* 0x000fd80008000000 */
[----:B------:R-:W-:Y:S01]  /*1d80*/  VOTEU.ANY UP0, P0 ;  /* 0x0000000000ff7886 */ /* 0x000fe20000000100 */
[----:B------:R-:W-:Y:S01]  /*1d90*/  VOTEU.ANY UP1, P0 ;  /* 0x0000000000ff7886 */ /* 0x000fe20000020100 */
[----:B------:R-:W-:-:S03]  /*1da0*/  ISETP.GE.U32.AND P0, PT, R13, 0x81, PT ;  /* 0x000000810d00780c */ /* 0x000fc60003f06070 */
[----:B------:R-:W-:Y:S02]  /*1db0*/  @UP0 UMOV UR8, UR4 ;  /* 0x0000000400080c82 */ /* 0x000fe40008000000 */
[----:B------:R2:W-:Y:S01]  /*1dc0*/  @UP1 UTCBAR [UR8], URZ ;  /* 0x000000ff080013e9 */ /* 0x0005e200080000ff */
[----:B------:R-:W-:Y:S06]  /*1dd0*/  BAR.SYNC.DEFER_BLOCKING 0x0 ;  /* 0x0000000000007b1d */ /* 0x000fec0000010000 */
[----:B------:R-:W3:Y:S02]  /*1de0*/  SYNCS.PHASECHK.TRANS64.TRYWAIT P1, [UR14+0x18010], RZ ;  /* 0x018010ffff0075a7 */ /* 0x000ee4000802110e */
[----:B--23--:R-:W-:Y:S05]  /*1df0*/  @!P1 BRA `(.L_x_56) ;  /* 0x0000001000ec9947 */ /* 0x00cfea0003800000 */
.L_x_67:
[----:B------:R-:W-:Y:S05]  /*1e00*/  @!P0 BRA `(.L_x_53) ;  /* 0x0000000400208947 */ /* 0x000fea0003800000 */
[----:B------:R-:W-:Y:S01]  /*1e10*/  IMAD.MOV.U32 R2, RZ, RZ, 0x1 ;  /* 0x00000001ff027424 */ /* 0x000fe200078e00ff */
[----:B------:R-:W2:Y:S01]  /*1e20*/  LDCU UR33, c[0x0][0x3a0] ;  /* 0x00007400ff2177ac */ /* 0x000ea20008000800 */
[----:B------:R-:W-:-:S05]  /*1e30*/  UMOV UR21, 0x80 ;  /* 0x0000008000157882 */ /* 0x000fca0000000000 */
.L_x_60:
[----:B------:R-:W-:Y:S01]  /*1e40*/  BAR.SYNC.DEFER_BLOCKING 0x0 ;  /* 0x0000000000007b1d */ /* 0x000fe20000010000 */
[----:B------:R-:W-:Y:S01]  /*1e50*/  ELECT P1, URZ, PT ;  /* 0x0000000000ff782f */ /* 0x000fe20003820000 */
[----:B------:R-:W-:Y:S01]  /*1e60*/  @!P3 IMAD.MOV.U32 R3, RZ, RZ, 0x18000 ;  /* 0x00018000ff03b424 */ /* 0x000fe200078e00ff */
[----:B------:R-:W-:Y:S02]  /*1e70*/  ULOP3.LUT UR8, UR20, 0x1, URZ, 0xc0, !UPT ;  /* 0x0000000114087892 */ /* 0x000fe4000f8ec0ff */
[C---:B------:R-:W-:Y:S02]  /*1e80*/  ISETP.LT.U32.AND P1, PT, R10.reuse, 0x40, P1 ;  /* 0x000000400a00780c */ /* 0x040fe40000f21070 */
[----:B------:R-:W-:Y:S01]  /*1e90*/  ELECT P0, URZ, PT ;  /* 0x0000000000ff782f */ /* 0x000fe20003800000 */
[----:B------:R-:W-:Y:S02]  /*1ea0*/  ULEA UR9, UR8, UR14, 0xe ;  /* 0x0000000e08097291 */ /* 0x000fe4000f8e70ff */
[----:B------:R-:W-:Y:S01]  /*1eb0*/  ULEA UR30, UR8, UR21, 0x6 ;  /* 0x00000015081e7291 */ /* 0x000fe2000f8e30ff */
[----:B------:R-:W-:Y:S01]  /*1ec0*/  ISETP.LT.U32.AND P0, PT, R10, 0x40, P0 ;  /* 0x000000400a00780c */ /* 0x000fe20000701070 */
[----:B------:R-:W-:-:S05]  /*1ed0*/  ULEA UR8, UR8, UR9, 0xe ;  /* 0x0000000908087291 */ /* 0x000fca000f8e70ff */
[----:B------:R-:W-:Y:S01]  /*1ee0*/  UMOV UR10, UR30 ;  /* 0x0000001e000a7c82 */ /* 0x000fe20008000000 */
[----:B------:R-:W-:-:S05]  /*1ef0*/  VOTEU.ANY UP0, P1 ;  /* 0x0000000000ff7886 */ /* 0x000fca0000800100 */
[----:B------:R-:W-:Y:S01]  /*1f00*/  @UP0 UIADD3 UR28, UPT, UPT, UR9, 0x10000, URZ ;  /* 0x00010000091c0890 */ /* 0x000fe2000fffe0ff */
[----:B------:R3:W-:Y:S01]  /*1f10*/  @!P3 SYNCS.ARRIVE.TRANS64 RZ, [UR14+0x18000], R3 ;  /* 0x01800003ffffb9a7 */ /* 0x0007e2000800000e */
[----:B------:R-:W-:Y:S01]  /*1f20*/  @UP0 UIADD3 UR29, UPT, UPT, UR14, 0x18000, URZ ;  /* 0x000180000e1d0890 */ /* 0x000fe2000fffe0ff */
[----:B------:R-:W-:Y:S01]  /*1f30*/  VOTEU.ANY UP0, P1 ;  /* 0x0000000000ff7886 */ /* 0x000fe20000800100 */
[----:B------:R-:W-:Y:S01]  /*1f40*/  BAR.SYNC.DEFER_BLOCKING 0x0 ;  /* 0x0000000000007b1d */ /* 0x000fe20000010000 */
[----:B---3--:R-:W-:-:S05]  /*1f50*/  IMAD.U32 R3, R2, -0x80000000, RZ ;  /* 0x8000000002037824 */ /* 0x008fca00078e00ff */
[----:B------:R-:W-:-:S05]  /*1f60*/  VOTEU.ANY UP1, P0 ;  /* 0x0000000000ff7886 */ /* 0x000fca0000020100 */
[----:B------:R-:W-:Y:S01]  /*1f70*/  @UP1 UIADD3 UR9, UPT, UPT, UR14, 0x18000, URZ ;  /* 0x000180000e091890 */ /* 0x000fe2000fffe0ff */
[----:B------:R-:W-:Y:S01]  /*1f80*/  VOTEU.ANY UP1, P0 ;  /* 0x0000000000ff7886 */ /* 0x000fe20000020100 */
[----:B------:R3:W-:Y:S01]  /*1f90*/  @UP0 UTMALDG.2D [UR28], [UR12] ;  /* 0x0000001c0c0005b4 */ /* 0x0007e20008008000 */
[----:B------:R-:W-:Y:S01]  /*1fa0*/  UISETP.NE.U32.AND UP0, UPT, UR20, URZ, UPT ;  /* 0x000000ff1400728c */ /* 0x000fe2000bf05070 */
[----:B------:R5:W-:Y:S06]  /*1fb0*/  MEMBAR.ALL.CTA ;  /* 0x0000000000007992 */ /* 0x000bec0000008000 */
[----:B-----5:R-:W5:Y:S02]  /*1fc0*/  FENCE.VIEW.ASYNC.S ;  /* 0x00000000000073c6 */ /* 0x020f640000000000 */
[----:B-----5:R-:W-:Y:S06]  /*1fd0*/  BAR.SYNC.DEFER_BLOCKING 0x0 ;  /* 0x0000000000007b1d */ /* 0x020fec0000010000 */
[----:B------:R3:W-:Y:S02]  /*1fe0*/  @UP1 UTMALDG.2D [UR8], [UR6] ;  /* 0x00000008060015b4 */ /* 0x0007e40008008000 */
[----:B------:R-:W-:Y:S06]  /*1ff0*/  BAR.SYNC.DEFER_BLOCKING 0x0 ;  /* 0x0000000000007b1d */ /* 0x000fec0000010000 */
[----:B------:R-:W5:Y:S02]  /*2000*/  SYNCS.PHASECHK.TRANS64.TRYWAIT P0, [UR14+0x18000], R3 ;  /* 0x01800003ff0075a7 */ /* 0x000f64000800110e */
[----:B---3-5:R-:W-:Y:S05]  /*2010*/  @!P0 BRA `(.L_x_57) ;  /* 0x0000001000708947 */ /* 0x028fea0003800000 */
.L_x_68:
[----:B------:R-:W-:Y:S05]  /*2020*/  BRA.U UP0, `(.L_x_58) ;  /* 0x0000000100647547 */ /* 0x000fea000b800000 */
[----:B------:R-:W-:Y:S01]  /*2030*/  UMOV UR8, 0x0 ;  /* 0x0000000000087882 */ /* 0x000fe20000000000 */
[----:B------:R-:W-:Y:S01]  /*2040*/  UMOV UR9, 0x8400010 ;  /* 0x0840001000097882 */ /* 0x000fe20000000000 */
[----:B------:R-:W-:Y:S01]  /*2050*/  UMOV UR28, 0x0 ;  /* 0x00000000001c7882 */ /* 0x000fe20000000000 */
[----:B------:R-:W-:Y:S01]  /*2060*/  UMOV UR29, 0x8400010 ;  /* 0x08400010001d7882 */ /* 0x000fe20000000000 */
        /* <DEDUP_REMOVED lines=21> */
.L_x_58:
[----:B------:R-:W-:-:S04]  /*21c0*/  ELECT P0, URZ, PT ;  /* 0x0000000000ff782f */ /* 0x000fc80003800000 */
[----:B------:R-:W-:-:S13]  /*21d0*/  ISETP.LT.U32.AND P0, PT, R10, 0x20, P0 ;  /* 0x000000200a00780c */ /* 0x000fda0000701070 */
[----:B------:R-:W-:Y:S01]  /*21e0*/  VOTEU.ANY UP0, P0 ;  /* 0x0000000000ff7886 */ /* 0x000fe20000000100 */
[----:B------:R-:W-:-:S04]  /*21f0*/  VOTEU.ANY UP1, P0 ;  /* 0x0000000000ff7886 */ /* 0x000fc80000020100 */
[----:B---3--:R-:W-:Y:S02]  /*2200*/  @UP0 UMOV UR8, UR4 ;  /* 0x0000000400080c82 */ /* 0x008fe40008000000 */
[----:B------:R3:W-:Y:S01]  /*2210*/  @UP1 UTCBAR [UR8], URZ ;  /* 0x000000ff080013e9 */ /* 0x0007e200080000ff */
[----:B------:R-:W-:Y:S06]  /*2220*/  BAR.SYNC.DEFER_BLOCKING 0x0 ;  /* 0x0000000000007b1d */ /* 0x000fec0000010000 */
[----:B------:R-:W5:Y:S02]  /*2230*/  SYNCS.PHASECHK.TRANS64.TRYWAIT P0, [UR14+0x18010], R3 ;  /* 0x01801003ff0075a7 */ /* 0x000f64000800110e */
[----:B---3-5:R-:W-:Y:S05]  /*2240*/  @!P0 BRA `(.L_x_59) ;  /* 0x0000000c00f08947 */ /* 0x028fea0003800000 */
.L_x_69:
[----:B------:R-:W-:Y:S01]  /*2250*/  UIADD3 UR21, UPT, UPT, UR21, 0x80, URZ ;  /* 0x0000008015157890 */ /* 0x000fe2000fffe0ff */
[----:B------:R-:W-:-:S03]  /*2260*/  LOP3.LUT R2, R2, 0x1, RZ, 0x3c, !PT ;  /* 0x0000000102027812 */ /* 0x000fc600078e3cff */
[----:B--2---:R-:W-:-:S09]  /*2270*/  UISETP.GE.AND UP0, UPT, UR21, UR33, UPT ;  /* 0x000000211500728c */ /* 0x004fd2000bf06270 */
[----:B------:R-:W-:Y:S05]  /*2280*/  BRA.U !UP0, `(.L_x_60) ;  /* 0xfffffff908ec7547 */ /* 0x000fea000b83ffff */
.L_x_53:
[----:B---3-5:R-:W-:Y:S06]  /*2290*/  BAR.SYNC.DEFER_BLOCKING 0x0 ;  /* 0x0000000000007b1d */ /* 0x028fec0000010000 */
[----:B------:R-:W-:Y:S04]  /*22a0*/  BSSY.RECONVERGENT B5, `(.L_x_61) ;  /* 0x0000004000057945 */ /* 0x000fe80003800200 */
[----:B------:R-:W-:Y:S05]  /*22b0*/  @P3 BRA `(.L_x_62) ;  /* 0x0000000000083947 */ /* 0x000fea0003800000 */
[----:B------:R-:W3:Y:S02]  /*22c0*/  SYNCS.CCTL.IV [UR14+0x18000] ;  /* 0x01800000ff0079b1 */ /* 0x000ee4000800000e */
[----:B---3--:R-:W3:Y:S02]  /*22d0*/  SYNCS.CCTL.IV [UR14+0x18010] ;  /* 0x01801000ff0079b1 */ /* 0x008ee4000800000e */
.L_x_62:
[----:B--2---:R-:W-:Y:S05]  /*22e0*/  BSYNC.RECONVERGENT B5 ;  /* 0x0000000000057941 */ /* 0x004fea0003800200 */
.L_x_61:
[----:B------:R-:W-:Y:S01]  /*22f0*/  ULOP3.LUT UR20, UR20, 0x3, URZ, 0xc0, !UPT ;  /* 0x0000000314147892 */ /* 0x000fe2000f8ec0ff */
[C---:B------:R-:W-:Y:S01]  /*2300*/  IMAD.SHL.U32 R2, R0.reuse, 0x80, RZ ;  /* 0x0000008000027824 */ /* 0x040fe200078e00ff */
[----:B------:R-:W-:Y:S01]  /*2310*/  USHF.L.U32 UR22, UR15, 0x7, URZ ;  /* 0x000000070f167899 */ /* 0x000fe200080006ff */
[----:B------:R-:W-:Y:S01]  /*2320*/  IMAD.SHL.U32 R3, R0, 0x10, RZ ;  /* 0x0000001000037824 */ /* 0x000fe200078e00ff */
[----:B------:R-:W-:Y:S02]  /*2330*/  ULEA UR4, UR20, UR32, 0x15 ;  /* 0x0000002014047291 */ /* 0x000fe4000f8ea8ff */
[----:B------:R-:W-:Y:S01]  /*2340*/  LOP3.LUT R0, R2, 0x3f80, RZ, 0xc0, !PT ;  /* 0x00003f8002007812 */ /* 0x000fe200078ec0ff */
[----:B------:R-:W-:Y:S02]  /*2350*/  ULEA UR21, UR20, UR11, 0x6 ;  /* 0x0000000b14157291 */ /* 0x000fe4000f8e30ff */
[----:B------:R-:W-:Y:S01]  /*2360*/  ULEA UR20, UR20, UR14, 0xe ;  /* 0x0000000e14147291 */ /* 0x000fe2000f8e70ff */
[----:B------:R-:W-:-:S02]  /*2370*/  LOP3.LUT R0, R0, 0x70, R3, 0xf8, !PT ;  /* 0x0000007000007812 */ /* 0x000fc400078ef803 */
[----:B------:R-:W-:Y:S01]  /*2380*/  ELECT P0, URZ, PT ;  /* 0x0000000000ff782f */ /* 0x000fe20003800000 */
[----:B------:R-:W2:Y:S01]  /*2390*/  LDTM.x64 R96, tmem[UR4] ;  /* 0x00000004006079ee */ /* 0x000ea20008340000 */
[C---:B------:R-:W-:Y:S02]  /*23a0*/  LOP3.LUT R2, R0.reuse, 0x10, RZ, 0x3c, !PT ;  /* 0x0000001000027812 */ /* 0x040fe400078e3cff */
[----:B------:R-:W-:Y:S02]  /*23b0*/  LOP3.LUT R3, R0, 0x20, RZ, 0x3c, !PT ;  /* 0x0000002000037812 */ /* 0x000fe400078e3cff */
[----:B--2---:R-:W-:Y:S02]  /*23c0*/  F2FP.F16.F32.PACK_AB R160, R97, R96 ;  /* 0x0000006061a0723e */ /* 0x004fe400000000ff */
[----:B------:R-:W-:Y:S02]  /*23d0*/  F2FP.F16.F32.PACK_AB R161, R99, R98 ;  /* 0x0000006263a1723e */ /* 0x000fe400000000ff */
[----:B------:R-:W-:-:S02]  /*23e0*/  F2FP.F16.F32.PACK_AB R162, R101, R100 ;  /* 0x0000006465a2723e */ /* 0x000fc400000000ff */
[----:B------:R-:W-:Y:S02]  /*23f0*/  F2FP.F16.F32.PACK_AB R163, R103, R102 ;  /* 0x0000006667a3723e */ /* 0x000fe400000000ff */
[----:B------:R-:W-:Y:S02]  /*2400*/  F2FP.F16.F32.PACK_AB R164, R105, R104 ;  /* 0x0000006869a4723e */ /* 0x000fe400000000ff */
[----:B------:R-:W-:Y:S02]  /*2410*/  F2FP.F16.F32.PACK_AB R165, R107, R106 ;  /* 0x0000006a6ba5723e */ /* 0x000fe400000000ff */
[----:B------:R-:W-:Y:S02]  /*2420*/  F2FP.F16.F32.PACK_AB R166, R109, R108 ;  /* 0x0000006c6da6723e */ /* 0x000fe400000000ff */
[----:B------:R-:W-:Y:S02]  /*2430*/  F2FP.F16.F32.PACK_AB R167, R111, R110 ;  /* 0x0000006e6fa7723e */ /* 0x000fe400000000ff */
[----:B------:R-:W2:Y:S01]  /*2440*/  LDTM.x64 R48, tmem[UR4+0x40] ;  /* 0x00004004003079ee */ /* 0x000ea20008340000 */
[----:B------:R-:W-:-:S02]  /*2450*/  F2FP.F16.F32.PACK_AB R112, R113, R112 ;  /* 0x000000707170723e */ /* 0x000fc400000000ff */
[----:B------:R-:W-:Y:S02]  /*2460*/  F2FP.F16.F32.PACK_AB R120, R121, R120 ;  /* 0x000000787978723e */ /* 0x000fe400000000ff */
[----:B------:R-:W-:Y:S02]  /*2470*/  F2FP.F16.F32.PACK_AB R128, R129, R128 ;  /* 0x000000808180723e */ /* 0x000fe400000000ff */
[----:B------:R-:W-:Y:S02]  /*2480*/  F2FP.F16.F32.PACK_AB R113, R115, R114 ;  /* 0x000000727371723e */ /* 0x000fe400000000ff */
[----:B------:R-:W-:Y:S02]  /*2490*/  F2FP.F16.F32.PACK_AB R121, R123, R122 ;  /* 0x0000007a7b79723e */ /* 0x000fe400000000ff */
[----:B------:R-:W-:Y:S02]  /*24a0*/  F2FP.F16.F32.PACK_AB R129, R131, R130 ;  /* 0x000000828381723e */ /* 0x000fe400000000ff */
[----:B------:R-:W-:-:S02]  /*24b0*/  F2FP.F16.F32.PACK_AB R114, R117, R116 ;  /* 0x000000747572723e */ /* 0x000fc400000000ff */
[----:B------:R-:W-:Y:S02]  /*24c0*/  F2FP.F16.F32.PACK_AB R115, R119, R118 ;  /* 0x000000767773723e */ /* 0x000fe400000000ff */
[----:B------:R-:W-:Y:S02]  /*24d0*/  F2FP.F16.F32.PACK_AB R122, R125, R124 ;  /* 0x0000007c7d7a723e */ /* 0x000fe400000000ff */
[----:B------:R-:W-:Y:S02]  /*24e0*/  F2FP.F16.F32.PACK_AB R123, R127, R126 ;  /* 0x0000007e7f7b723e */ /* 0x000fe400000000ff */
[----:B------:R-:W-:Y:S02]  /*24f0*/  F2FP.F16.F32.PACK_AB R130, R133, R132 ;  /* 0x000000848582723e */ /* 0x000fe400000000ff */
[----:B------:R-:W-:Y:S02]  /*2500*/  F2FP.F16.F32.PACK_AB R136, R137, R136 ;  /* 0x000000888988723e */ /* 0x000fe400000000ff */
[----:B--2---:R-:W-:-:S02]  /*2510*/  F2FP.F16.F32.PACK_AB R116, R49, R48 ;  /* 0x000000303174723e */ /* 0x004fc400000000ff */
        /* <DEDUP_REMOVED lines=9> */
[----:B----4-:R-:W2:Y:S01]  /*25b0*/  LDTM.x64 R4, tmem[UR4+0x80] ;  /* 0x00008004000479ee */ /* 0x010ea20008340000 */
        /* <DEDUP_REMOVED lines=63> */
[----:B------:R-:W-:Y:S01]  /*29b0*/  NOP ;  /* 0x0000000000007918 */ /* 0x000fe20000000000 */
[----:B---3--:R-:W-:Y:S01]  /*29c0*/  STS.128 [R0+UR14], R160 ;  /* 0x000000a000007988 */ /* 0x008fe20008000c0e */
[----:B------:R-:W-:-:S02]  /*29d0*/  F2FP.F16.F32.PACK_AB R152, R153, R152 ;  /* 0x000000989998723e */ /* 0x000fc400000000ff */
[----:B------:R-:W-:Y:S01]  /*29e0*/  F2FP.F16.F32.PACK_AB R153, R155, R154 ;  /* 0x0000009a9b99723e */ /* 0x000fe200000000ff */
[----:B------:R-:W-:Y:S01]  /*29f0*/  STS.128 [R0+UR14+0x4000], R116 ;  /* 0x0040007400007988 */ /* 0x000fe20008000c0e */
[----:B------:R-:W-:Y:S02]  /*2a00*/  F2FP.F16.F32.PACK_AB R154, R157, R156 ;  /* 0x0000009c9d9a723e */ /* 0x000fe400000000ff */
[----:B------:R-:W-:Y:S01]  /*2a10*/  F2FP.F16.F32.PACK_AB R155, R159, R158 ;  /* 0x0000009e9f9b723e */ /* 0x000fe200000000ff */
[----:B------:R-:W-:Y:S01]  /*2a20*/  STS.128 [R0+UR14+0x8000], R68 ;  /* 0x0080004400007988 */ /* 0x000fe20008000c0e */
[----:B--2---:R-:W-:Y:S02]  /*2a30*/  F2FP.F16.F32.PACK_AB R4, R5, R4 ;  /* 0x000000040504723e */ /* 0x004fe400000000ff */
[----:B------:R-:W-:Y:S02]  /*2a40*/  F2FP.F16.F32.PACK_AB R5, R7, R6 ;  /* 0x000000060705723e */ /* 0x000fe400000000ff */
[----:B------:R-:W-:-:S02]  /*2a50*/  F2FP.F16.F32.PACK_AB R12, R13, R12 ;  /* 0x0000000c0d0c723e */ /* 0x000fc400000000ff */
[----:B------:R-:W-:Y:S02]  /*2a60*/  F2FP.F16.F32.PACK_AB R6, R9, R8 ;  /* 0x000000080906723e */ /* 0x000fe400000000ff */
[----:B------:R-:W-:Y:S02]  /*2a70*/  F2FP.F16.F32.PACK_AB R7, R11, R10 ;  /* 0x0000000a0b07723e */ /* 0x000fe400000000ff */
[----:B------:R-:W-:Y:S02]  /*2a80*/  F2FP.F16.F32.PACK_AB R13, R15, R14 ;  /* 0x0000000e0f0d723e */ /* 0x000fe400000000ff */
[----:B------:R-:W-:Y:S01]  /*2a90*/  F2FP.F16.F32.PACK_AB R20, R21, R20 ;  /* 0x000000141514723e */ /* 0x000fe200000000ff */
[----:B------:R2:W-:Y:S01]  /*2aa0*/  STS.128 [R0+UR14+0xc000], R4 ;  /* 0x00c0000400007988 */ /* 0x0005e20008000c0e */
[----:B------:R-:W-:Y:S02]  /*2ab0*/  F2FP.F16.F32.PACK_AB R14, R17, R16 ;  /* 0x00000010110e723e */ /* 0x000fe400000000ff */
[----:B------:R-:W-:Y:S01]  /*2ac0*/  F2FP.F16.F32.PACK_AB R15, R19, R18 ;  /* 0x00000012130f723e */ /* 0x000fe200000000ff */
[----:B------:R-:W-:Y:S01]  /*2ad0*/  STS.128 [R2+UR14], R164 ;  /* 0x000000a402007988 */ /* 0x000fe20008000c0e */
[----:B------:R-:W-:-:S02]  /*2ae0*/  F2FP.F16.F32.PACK_AB R21, R23, R22 ;  /* 0x000000161715723e */ /* 0x000fc400000000ff */
[----:B------:R-:W-:Y:S01]  /*2af0*/  F2FP.F16.F32.PACK_AB R22, R25, R24 ;  /* 0x000000181916723e */ /* 0x000fe200000000ff */
[----:B------:R-:W-:Y:S01]  /*2b00*/  STS.128 [R2+UR14+0x4000], R124 ;  /* 0x0040007c02007988 */ /* 0x000fe20008000c0e */
[----:B------:R-:W-:Y:S02]  /*2b10*/  F2FP.F16.F32.PACK_AB R23, R27, R26 ;  /* 0x0000001a1b17723e */ /* 0x000fe400000000ff */
[----:B------:R-:W-:Y:S01]  /*2b20*/  F2FP.F16.F32.PACK_AB R28, R29, R28 ;  /* 0x0000001c1d1c723e */ /* 0x000fe200000000ff */
[----:B------:R-:W-:Y:S01]  /*2b30*/  STS.128 [R2+UR14+0x8000], R76 ;  /* 0x0080004c02007988 */ /* 0x000fe20008000c0e */
[----:B------:R-:W-:Y:S02]  /*2b40*/  F2FP.F16.F32.PACK_AB R29, R31, R30 ;  /* 0x0000001e1f1d723e */ /* 0x000fe400000000ff */
[----:B------:R-:W-:Y:S01]  /*2b50*/  F2FP.F16.F32.PACK_AB R36, R37, R36 ;  /* 0x000000242524723e */ /* 0x000fe200000000ff */
[----:B------:R3:W-:Y:S01]  /*2b60*/  STS.128 [R2+UR14+0xc000], R12 ;  /* 0x00c0000c02007988 */ /* 0x0007e20008000c0e */
[----:B------:R-:W-:-:S02]  /*2b70*/  F2FP.F16.F32.PACK_AB R30, R33, R32 ;  /* 0x00000020211e723e */ /* 0x000fc400000000ff */
[----:B------:R-:W-:Y:S01]  /*2b80*/  F2FP.F16.F32.PACK_AB R31, R35, R34 ;  /* 0x00000022231f723e */ /* 0x000fe200000000ff */
[----:B------:R-:W-:Y:S01]  /*2b90*/  STS.128 [R3+UR14], R112 ;  /* 0x0000007003007988 */ /* 0x000fe20008000c0e */
[----:B------:R-:W-:Y:S02]  /*2ba0*/  F2FP.F16.F32.PACK_AB R37, R39, R38 ;  /* 0x000000262725723e */ /* 0x000fe400000000ff */
[----:B------:R-:W-:Y:S01]  /*2bb0*/  F2FP.F16.F32.PACK_AB R44, R45, R44 ;  /* 0x0000002c2d2c723e */ /* 0x000fe200000000ff */
[----:B------:R-:W-:Y:S01]  /*2bc0*/  STS.128 [R3+UR14+0x4000], R132 ;  /* 0x0040008403007988 */ /* 0x000fe20008000c0e */
[----:B------:R-:W-:Y:S02]  /*2bd0*/  LOP3.LUT R8, R0, 0x30, RZ, 0x3c, !PT ;  /* 0x0000003000087812 */ /* 0x000fe400078e3cff */
[----:B------:R-:W-:Y:S01]  /*2be0*/  F2FP.F16.F32.PACK_AB R38, R41, R40 ;  /* 0x000000282926723e */ /* 0x000fe200000000ff */
[----:B------:R-:W-:Y:S01]  /*2bf0*/  STS.128 [R3+UR14+0x8000], R84 ;  /* 0x0080005403007988 */ /* 0x000fe20008000c0e */
[----:B------:R-:W-:-:S02]  /*2c00*/  F2FP.F16.F32.PACK_AB R39, R43, R42 ;  /* 0x0000002a2b27723e */ /* 0x000fc400000000ff */
[----:B------:R-:W-:Y:S01]  /*2c10*/  F2FP.F16.F32.PACK_AB R45, R47, R46 ;  /* 0x0000002e2f2d723e */ /* 0x000fe200000000ff */
[----:B------:R4:W-:Y:S01]  /*2c20*/  STS.128 [R3+UR14+0xc000], R20 ;  /* 0x00c0001403007988 */ /* 0x0009e20008000c0e */
[----:B------:R-:W-:Y:S02]  /*2c30*/  F2FP.F16.F32.PACK_AB R52, R53, R52 ;  /* 0x000000343534723e */ /* 0x000fe400000000ff */
[----:B--2---:R-:W-:Y:S01]  /*2c40*/  LOP3.LUT R4, R0, 0x40, RZ, 0x3c, !PT ;  /* 0x0000004000047812 */ /* 0x004fe200078e3cff */
[----:B------:R2:W-:Y:S01]  /*2c50*/  STS.128 [R8+UR14], R120 ;  /* 0x0000007808007988 */ /* 0x0005e20008000c0e */
[----:B------:R-:W-:Y:S02]  /*2c60*/  F2FP.F16.F32.PACK_AB R46, R49, R48 ;  /* 0x00000030312e723e */ /* 0x000fe400000000ff */
[----:B------:R-:W-:Y:S01]  /*2c70*/  F2FP.F16.F32.PACK_AB R47, R51, R50 ;  /* 0x00000032332f723e */ /* 0x000fe200000000ff */
[----:B------:R2:W-:Y:S01]  /*2c80*/  STS.128 [R8+UR14+0x4000], R72 ;  /* 0x0040004808007988 */ /* 0x0005e20008000c0e */
[----:B------:R-:W-:-:S02]  /*2c90*/  F2FP.F16.F32.PACK_AB R53, R55, R54 ;  /* 0x000000363735723e */ /* 0x000fc400000000ff */
[----:B------:R-:W-:Y:S01]  /*2ca0*/  F2FP.F16.F32.PACK_AB R60, R61, R60 ;  /* 0x0000003c3d3c723e */ /* 0x000fe200000000ff */
[----:B------:R2:W-:Y:S01]  /*2cb0*/  STS.128 [R8+UR14+0x8000], R92 ;  /* 0x0080005c08007988 */ /* 0x0005e20008000c0e */
[C---:B---3--:R-:W-:Y:S02]  /*2cc0*/  LOP3.LUT R2, R0.reuse, 0x50, RZ, 0x3c, !PT ;  /* 0x0000005000027812 */ /* 0x048fe400078e3cff */
[----:B------:R-:W-:Y:S01]  /*2cd0*/  F2FP.F16.F32.PACK_AB R54, R57, R56 ;  /* 0x000000383936723e */ /* 0x000fe200000000ff */
[----:B------:R2:W-:Y:S01]  /*2ce0*/  STS.128 [R8+UR14+0xc000], R28 ;  /* 0x00c0001c08007988 */ /* 0x0005e20008000c0e */
[----:B------:R-:W-:Y:S02]  /*2cf0*/  F2FP.F16.F32.PACK_AB R55, R59, R58 ;  /* 0x0000003a3b37723e */ /* 0x000fe400000000ff */
[----:B------:R-:W-:Y:S01]  /*2d00*/  F2FP.F16.F32.PACK_AB R61, R63, R62 ;  /* 0x0000003e3f3d723e */ /* 0x000fe200000000ff */
[----:B------:R2:W-:Y:S01]  /*2d10*/  STS.128 [R4+UR14], R128 ;  /* 0x0000008004007988 */ /* 0x0005e20008000c0e */
[----:B----4-:R-:W-:-:S02]  /*2d20*/  LOP3.LUT R3, R0, 0x60, RZ, 0x3c, !PT ;  /* 0x0000006000037812 */ /* 0x010fc400078e3cff */
[----:B------:R-:W-:Y:S01]  /*2d30*/  F2FP.F16.F32.PACK_AB R62, R65, R64 ;  /* 0x00000040413e723e */ /* 0x000fe200000000ff */
[----:B------:R2:W-:Y:S01]  /*2d40*/  STS.128 [R4+UR14+0x4000], R80 ;  /* 0x0040005004007988 */ /* 0x0005e20008000c0e */
[----:B------:R-:W-:Y:S02]  /*2d50*/  F2FP.F16.F32.PACK_AB R63, R67, R66 ;  /* 0x00000042433f723e */ /* 0x000fe400000000ff */
[----:B------:R-:W-:Y:S01]  /*2d60*/  LOP3.LUT R0, R0, 0x70, RZ, 0x3c, !PT ;  /* 0x0000007000007812 */ /* 0x000fe200078e3cff */
[----:B------:R2:W-:Y:S04]  /*2d70*/  STS.128 [R4+UR14+0x8000], R100 ;  /* 0x0080006404007988 */ /* 0x0005e80008000c0e */
[----:B------:R2:W-:Y:S04]  /*2d80*/  STS.128 [R4+UR14+0xc000], R36 ;  /* 0x00c0002404007988 */ /* 0x0005e80008000c0e */
[----:B------:R2:W-:Y:S04]  /*2d90*/  STS.128 [R2+UR14], R136 ;  /* 0x0000008802007988 */ /* 0x0005e80008000c0e */
[----:B------:R2:W-:Y:S04]  /*2da0*/  STS.128 [R2+UR14+0x4000], R88 ;  /* 0x0040005802007988 */ /* 0x0005e80008000c0e */
        /* <DEDUP_REMOVED lines=9> */
[----:B------:R2:W-:Y:S01]  /*2e40*/  STS.128 [R0+UR14+0xc000], R60 ;  /* 0x00c0003c00007988 */ /* 0x0005e20008000c0e */
[----:B------:R3:W-:Y:S06]  /*2e50*/  MEMBAR.ALL.CTA ;  /* 0x0000000000007992 */ /* 0x0007ec0000008000 */
[----:B---3--:R-:W3:Y:S02]  /*2e60*/  FENCE.VIEW.ASYNC.S ;  /* 0x00000000000073c6 */ /* 0x008ee40000000000 */
[----:B---3--:R-:W-:Y:S06]  /*2e70*/  BAR.SYNC.DEFER_BLOCKING 0x0 ;  /* 0x0000000000007b1d */ /* 0x008fec0000010000 */
[----:B------:R2:W-:Y:S01]  /*2e80*/  UTMASTG.2D [UR20], [UR16] ;  /* 0x00000014100073b5 */ /* 0x0005e20008008000 */
[----:B------:R0:W-:Y:S01]  /*2e90*/  UTMACMDFLUSH ;  /* 0x00000000000079b7 */ /* 0x0001e20000000000 */
[----:B------:R-:W-:-:S04]  /*2ea0*/  DEPBAR.LE SB0, 0x0 ;  /* 0x000080000000791a */ /* 0x000fc80000000000 */
[----:B------:R-:W-:Y:S08]  /*2eb0*/  BAR.SYNC.DEFER_BLOCKING 0x0 ;  /* 0x0000000000007b1d */ /* 0x000ff00000010000 */
[----:B------:R-:W-:Y:S06]  /*2ec0*/  BAR.SYNC.DEFER_BLOCKING 0x0 ;  /* 0x0000000000007b1d */ /* 0x000fec0000010000 */
[----:B--2---:R-:W-:Y:S05]  /*2ed0*/  @P2 BRA `(.L_x_63) ;  /* 0x0000000000a02947 */ /* 0x004fea0003800000 */
[----:B------:R-:W2:Y:S01]  /*2ee0*/  S2UR UR5, SR_CgaCtaId ;  /* 0x00000000000579c3 */ /* 0x000ea20000008800 */
[----:B------:R-:W-:Y:S01]  /*2ef0*/  NOP ;  /* 0x0000000000007918 */ /* 0x000fe20000000000 */
[----:B------:R-:W-:Y:S01]  /*2f00*/  UMOV UR4, 0x50 ;  /* 0x0000005000047882 */ /* 0x000fe20000000000 */
[----:B------:R-:W-:Y:S02]  /*2f10*/  IMAD.U32 R0, RZ, RZ, UR32 ;  /* 0x00000020ff007e24 */ /* 0x000fe4000f8e00ff */
[----:B------:R-:W-:Y:S02]  /*2f20*/  IMAD.MOV.U32 R3, RZ, RZ, 0xff ;  /* 0x000000ffff037424 */ /* 0x000fe400078e00ff */
[----:B------:R-:W-:Y:S01]  /*2f30*/  IMAD.MOV.U32 R7, RZ, RZ, 0x1 ;  /* 0x00000001ff077424 */ /* 0x000fe200078e00ff */
[----:B------:R-:W-:-:S04]  /*2f40*/  LOP3.LUT R0, R0, 0xffff, RZ, 0xc0, !PT ;  /* 0x0000ffff00007812 */ /* 0x000fc800078ec0ff */
[----:B------:R-:W-:-:S05]  /*2f50*/  SHF.R.U32.HI R0, RZ, 0x5, R0 ;  /* 0x00000005ff007819 */ /* 0x000fca0000011600 */
[----:B------:R-:W-:Y:S01]  /*2f60*/  VIADD R2, R0, 0x10 ;  /* 0x0000001000027836 */ /* 0x000fe20000000000 */
[----:B------:R-:W-:Y:S01]  /*2f70*/  SHF.L.U32 R0, R3, R0, RZ ;  /* 0x0000000003007219 */ /* 0x000fe200000006ff */
[----:B--2---:R-:W-:-:S03]  /*2f80*/  ULEA UR6, UR5, UR4, 0x18 ;  /* 0x0000000405067291 */ /* 0x004fc6000f8ec0ff */
[----:B------:R-:W-:-:S04]  /*2f90*/  SHF.L.U32 R3, R7, R2, RZ ;  /* 0x0000000207037219 */ /* 0x000fc800000006ff */
[----:B------:R-:W-:Y:S02]  /*2fa0*/  LOP3.LUT R0, R3, R0, RZ, 0xfc, !PT ;  /* 0x0000000003007212 */ /* 0x000fe400078efcff */
[----:B------:R-:W2:Y:S02]  /*2fb0*/  LDS R5, [UR6] ;  /* 0x00000006ff057984 */ /* 0x000ea40008000800 */
[C---:B------:R-:W-:Y:S02]  /*2fc0*/  LOP3.LUT R2, R0.reuse, 0xffff, RZ, 0xc0, !PT ;  /* 0x0000ffff00027812 */ /* 0x040fe400078ec0ff */
[----:B--2---:R-:W-:-:S04]  /*2fd0*/  LOP3.LUT R3, R0, 0xffff, R5, 0x80, !PT ;  /* 0x0000ffff00037812 */ /* 0x004fc800078e8005 */
[----:B------:R-:W-:-:S13]  /*2fe0*/  ISETP.NE.AND P0, PT, R3, R2, PT ;  /* 0x000000020300720c */ /* 0x000fda0003f05270 */
[----:B------:R-:W-:Y:S05]  /*2ff0*/  @P0 BRA `(.L_x_64) ;  /* 0x0000000000500947 */ /* 0x000fea0003800000 */
[----:B------:R-:W-:Y:S02]  /*3000*/  SHF.R.U32.HI R5, RZ, 0x10, R5 ;  /* 0x00000010ff057819 */ /* 0x000fe40000011605 */
[----:B------:R-:W-:-:S04]  /*3010*/  SHF.R.U32.HI R2, RZ, 0x10, R0 ;  /* 0x00000010ff027819 */ /* 0x000fc80000011600 */
[----:B------:R-:W-:-:S04]  /*3020*/  LOP3.LUT R5, R5, R2, RZ, 0xc0, !PT ;  /* 0x0000000205057212 */ /* 0x000fc800078ec0ff */
[----:B------:R-:W-:-:S13]  /*3030*/  ISETP.NE.AND P0, PT, R5, R2, PT ;  /* 0x000000020500720c */ /* 0x000fda0003f05270 */
[----:B------:R-:W-:Y:S05]  /*3040*/  @P0 BRA `(.L_x_65) ;  /* 0x0000000000300947 */ /* 0x000fea0003800000 */
[----:B------:R-:W-:Y:S01]  /*3050*/  R2UR UR4, R0 ;  /* 0x00000000000472ca */ /* 0x000fe200000e0000 */
[----:B------:R-:W-:Y:S01]  /*3060*/  VOTEU.ANY UR5, UPT, PT ;  /* 0x0000000000057886 */ /* 0x000fe200038e0100 */
[----:B------:R-:W2:Y:S01]  /*3070*/  S2R R0, SR_LANEID ;  /* 0x0000000000007919 */ /* 0x000ea20000000000 */
[----:B------:R-:W-:-:S10]  /*3080*/  UFLO.U32 UR5, UR5 ;  /* 0x00000005000572bd */ /* 0x000fd400080e0000 */
[----:B------:R-:W-:-:S06]  /*3090*/  ULOP3.LUT UR4, URZ, UR4, URZ, 0x33, !UPT ;  /* 0x00000004ff047292 */ /* 0x000fcc000f8e33ff */
[----:B------:R-:W-:-:S04]  /*30a0*/  IMAD.U32 R2, RZ, RZ, UR4 ;  /* 0x00000004ff027e24 */ /* 0x000fc8000f8e00ff */
[----:B------:R-:W3:Y:S02]  /*30b0*/  REDUX UR7, R2 ;  /* 0x00000000020773c4 */ /* 0x000ee40000000000 */
[----:B------:R4:W-:Y:S01]  /*30c0*/  UTCATOMSWS.AND URZ, UR4 ;  /* 0x0000000400ff79e3 */ /* 0x0009e20008000000 */
[----:B--2---:R-:W-:Y:S01]  /*30d0*/  ISETP.EQ.U32.AND P0, PT, R0, UR5, PT ;  /* 0x0000000500007c0c */ /* 0x004fe2000bf02070 */
[----:B---3--:R-:W-:-:S12]  /*30e0*/  IMAD.U32 R0, RZ, RZ, UR7 ;  /* 0x00000007ff007e24 */ /* 0x008fd8000f8e00ff */
[----:B------:R4:W-:Y:S01]  /*30f0*/  @P0 ATOMS.AND RZ, [UR6], R0 ;  /* 0x00000000ffff098c */ /* 0x0009e2000a800006 */
[----:B------:R-:W-:Y:S05]  /*3100*/  BRA `(.L_x_63) ;  /* 0x0000000000147947 */ /* 0x000fea0003800000 */
.L_x_65:
[----:B------:R-:W-:-:S07]  /*3110*/  MOV R2, 0x3130 ;  /* 0x0000313000027802 */ /* 0x000fce0000000f00 */
[----:B-1----:R-:W-:Y:S05]  /*3120*/  CALL.REL.NOINC `($__internal_0_$__cuda_sm10x_tcgen05_guardrail_trap_col_being_dealloced_not_returned_by_alloc) ;  /* 0x0000000000447944 */ /* 0x002fea0003c00000 */
[----:B------:R-:W-:Y:S05]  /*3130*/  BRA `(.L_x_63) ;  /* 0x0000000000087947 */ /* 0x000fea0003800000 */
.L_x_64:
[----:B------:R-:W-:-:S07]  /*3140*/  MOV R2, 0x3160 ;  /* 0x0000316000027802 */ /* 0x000fce0000000f00 */
[----:B-1----:R-:W-:Y:S05]  /*3150*/  CALL.REL.NOINC `($__internal_2_$__cuda_sm10x_tcgen05_guardrail_trap_unallocated_columns_being_dealloced) ;  /* 0x0000000000507944 */ /* 0x002fea0003c00000 */
.L_x_63:
[----:B------:R-:W-:Y:S01]  /*3160*/  NOP ;  /* 0x0000000000007918 */ /* 0x000fe20000000000 */
[----:B----4-:R-:W-:Y:S05]  /*3170*/  EXIT ;  /* 0x000000000000794d */ /* 0x010fea0003800000 */
.L_x_54:
[----:B------:R-:W2:Y:S02]  /*3180*/  SYNCS.PHASECHK.TRANS64.TRYWAIT P0, [UR14+0x18000], RZ ;  /* 0x018000ffff0075a7 */ /* 0x000ea4000800110e */
[----:B--2---:R-:W-:Y:S05]  /*3190*/  @!P0 BRA `(.L_x_54) ;  /* 0xfffffffc00f88947 */ /* 0x004fea000383ffff */
[----:B------:R-:W-:Y:S05]  /*31a0*/  BRA `(.L_x_66) ;  /* 0xffffffe8007c7947 */ /* 0x000fea000383ffff */
.L_x_56:
[----:B------:R-:W2:Y:S02]  /*31b0*/  SYNCS.PHASECHK.TRANS64.TRYWAIT P1, [UR14+0x18010], RZ ;  /* 0x018010ffff0075a7 */ /* 0x000ea4000802110e */
[----:B--2---:R-:W-:Y:S05]  /*31c0*/  @!P1 BRA `(.L_x_56) ;  /* 0xfffffffc00f89947 */ /* 0x004fea000383ffff */
[----:B------:R-:W-:Y:S05]  /*31d0*/  BRA `(.L_x_67) ;  /* 0xffffffec00087947 */ /* 0x000fea000383ffff */
.L_x_57:
[----:B------:R-:W3:Y:S02]  /*31e0*/  SYNCS.PHASECHK.TRANS64.TRYWAIT P0, [UR14+0x18000], R3 ;  /* 0x01800003ff0075a7 */ /* 0x000ee4000800110e */
[----:B---3--:R-:W-:Y:S05]  /*31f0*/  @!P0 BRA `(.L_x_57) ;  /* 0xfffffffc00f88947 */ /* 0x008fea000383ffff */
[----:B------:R-:W-:Y:S05]  /*3200*/  BRA `(.L_x_68) ;  /* 0xffffffec00847947 */ /* 0x000fea000383ffff */
.L_x_59:
[----:B------:R-:W3:Y:S02]  /*3210*/  SYNCS.PHASECHK.TRANS64.TRYWAIT P0, [UR14+0x18010], R3 ;  /* 0x01801003ff0075a7 */ /* 0x000ee4000800110e */
[----:B---3--:R-:W-:Y:S05]  /*3220*/  @!P0 BRA `(.L_x_59) ;  /* 0xfffffffc00f88947 */ /* 0x008fea000383ffff */
[----:B------:R-:W-:Y:S05]  /*3230*/  BRA `(.L_x_69) ;  /* 0xfffffff000047947 */ /* 0x000fea000383ffff */
        .weak           $__internal_0_$__cuda_sm10x_tcgen05_guardrail_trap_col_being_dealloced_not_returned_by_alloc
        .type           $__internal_0_$__cuda_sm10x_tcgen05_guardrail_trap_col_being_dealloced_not_returned_by_alloc,@function
        .size           $__internal_0_$__cuda_sm10x_tcgen05_guardrail_trap_col_being_dealloced_not_returned_by_alloc,($__internal_1_$__cuda_sm10x_tcgen05_guardrail_trap_phase_invalid_during_alloc - $__internal_0_$__cuda_sm10x_tcgen05_guardrail_trap_col_being_dealloced_not_returned_by_alloc)
$__internal_0_$__cuda_sm10x_tcgen05_guardrail_trap_col_being_dealloced_not_returned_by_alloc:
[----:B------:R-:W-:Y:S05]  /*3240*/  BPT.TRAP 0x1 ;  /* 0x000000040000795c */ /* 0x000fea0000300000 */
[----:B------:R-:W-:-:S04]  /*3250*/  IMAD.MOV.U32 R3, RZ, RZ, 0x0 ;  /* 0x00000000ff037424 */ /* 0x000fc800078e00ff */
[----:B------:R-:W-:Y:S05]  /*3260*/  RET.REL.NODEC R2 `(gluon_tcgen05) ;  /* 0xffffffcc02647950 */ /* 0x000fea0003c3ffff */
        .weak           $__internal_1_$__cuda_sm10x_tcgen05_guardrail_trap_phase_invalid_during_alloc
        .type           $__internal_1_$__cuda_sm10x_tcgen05_guardrail_trap_phase_invalid_during_alloc,@function
        .size           $__internal_1_$__cuda_sm10x_tcgen05_guardrail_trap_phase_invalid_during_alloc,($__internal_2_$__cuda_sm10x_tcgen05_guardrail_trap_unallocated_columns_being_dealloced - $__internal_1_$__cuda_sm10x_tcgen05_guardrail_trap_phase_invalid_during_alloc)
$__internal_1_$__cuda_sm10x_tcgen05_guardrail_trap_phase_invalid_during_alloc:
[----:B------:R-:W-:Y:S05]  /*3270*/  BPT.TRAP 0x1 ;  /* 0x000000040000795c */ /* 0x000fea0000300000 */
[----:B------:R-:W-:-:S04]  /*3280*/  IMAD.MOV.U32 R3, RZ, RZ, 0x0 ;  /* 0x00000000ff037424 */ /* 0x000fc800078e00ff */
[----:B------:R-:W-:Y:S05]  /*3290*/  RET.REL.NODEC R2 `(gluon_tcgen05) ;  /* 0xffffffcc02587950 */ /* 0x000fea0003c3ffff */
        .weak           $__internal_2_$__cuda_sm10x_tcgen05_guardrail_trap_unallocated_columns_being_dealloced
        .type           $__internal_2_$__cuda_sm10x_tcgen05_guardrail_trap_unallocated_columns_being_dealloced,@function
        .size           $__internal_2_$__cuda_sm10x_tcgen05_guardrail_trap_unallocated_columns_being_dealloced,(.L_x_73 - $__internal_2_$__cuda_sm10x_tcgen05_guardrail_trap_unallocated_columns_being_dealloced)
$__internal_2_$__cuda_sm10x_tcgen05_guardrail_trap_unallocated_columns_being_dealloced:
[----:B------:R-:W-:Y:S05]  /*32a0*/  BPT.TRAP 0x1 ;  /* 0x000000040000795c */ /* 0x000fea0000300000 */
[----:B------:R-:W-:-:S04]  /*32b0*/  IMAD.MOV.U32 R3, RZ, RZ, 0x0 ;  /* 0x00000000ff037424 */ /* 0x000fc800078e00ff */
[----:B------:R-:W-:Y:S05]  /*32c0*/  RET.REL.NODEC R2 `(gluon_tcgen05) ;  /* 0xffffffcc024c7950 */ /* 0x000fea0003c3ffff */
.L_x_70:
[----:B------:R-:W-:-:S00]  /*32d0*/  BRA `(.L_x_70) ;  /* 0xfffffffc00fc7947 */ /* 0x000fc0000383ffff */
[----:B------:R-:W-:-:S00]  /*32e0*/  NOP ;  /* 0x0000000000007918 */ /* 0x000fc00000000000 */
        /* <DEDUP_REMOVED lines=9> */
.L_x_73:


//--------------------- .nv.shared.gluon_tcgen05  --------------------------
	.section	.nv.shared.gluon_tcgen05,"aw",@nobits
	.sectionflags	@""
	.align	16
	.zero		1024


//--------------------- .nv.shared.reserved.0     --------------------------
	.section	.nv.shared.reserved.0,"aw",@nobits
	.align	8
	.weak		__nv_reservedSMEM_offset_0_alias
	.size		__nv_reservedSMEM_offset_0_alias, 0, 64
	.other		__nv_reservedSMEM_offset_0_alias,@"STO_CUDA_RESERVED_SHARED STV_DEFAULT"
__nv_reservedSMEM_offset_0_alias:
	.zero		0
.nv.shared.reserved.0:
	.zero		64
	.weak		__nv_reservedSMEM_allocation_phase
	.type		__nv_reservedSMEM_allocation_phase,@object
	.size		__nv_reservedSMEM_allocation_phase,(.L_0 - __nv_reservedSMEM_allocation_phase)
__nv_reservedSMEM_allocation_phase:
	.zero		1
.L_0:
	.zero		7
	.weak		__nv_reservedSMEM_devtool_atexit_pc
	.type		__nv_reservedSMEM_devtool_atexit_pc,@object
	.size		__nv_reservedSMEM_devtool_atexit_pc,(__nv_reservedSMEM_allocation_mask - __nv_reservedSMEM_devtool_atexit_pc)
__nv_reservedSMEM_devtool_atexit_pc:
	.zero		8
	.weak		__nv_reservedSMEM_allocation_mask
	.type		__nv_reservedSMEM_allocation_mask,@object
	.size		__nv_reservedSMEM_allocation_mask,(.L_2 - __nv_reservedSMEM_allocation_mask)
__nv_reservedSMEM_allocation_mask:
	.zero		4
.L_2:


//--------------------- .nv.constant0.gluon_tcgen05 --------------------------
	.section	.nv.constant0.gluon_tcgen05,"a",@progbits
	.sectionflags	@""
	.align	4
.nv.constant0.gluon_tcgen05:
	.zero		976


//--------------------- SYMBOLS --------------------------

	.type		.nv.reservedSmem.offset0,@object
	.size		.nv.reservedSmem.offset0,0x4
	.type		.nv.reservedSmem.cap,@object
	.size		.nv.reservedSmem.cap,0x4
